	.target	sm_90a

	.elftype	@"ET_EXEC"


//--------------------- .note.nv.tkinfo           --------------------------
	.section	.note.nv.tkinfo,"",@"SHT_NOTE"
	.sectionflags	@"SHF_NOTE_NV_TKINFO"
	.tkinfo
        /*0018*/ 	.word	0x00000002
        /*0030*/ 	.string	""
        /*0030*/ 	.string	"ptxas"
        /*0030*/ 	.string	"Cuda compilation tools, release 13.0, V13.0.88"
        /*0030*/ 	.string	"Build cuda_13.0.r13.0/compiler.36424714_0"
        /*0030*/ 	.string	"-arch sm_90a -m 64 "



//--------------------- .note.nv.cuinfo           --------------------------
	.section	.note.nv.cuinfo,"",@"SHT_NOTE"
	.sectionflags	@"SHF_NOTE_NV_CUINFO"
        /*0018*/ 	.short	0x0002
        /*001a*/ 	.short	0x005a
        /*001c*/ 	.short	0x0082
	.zero		2


//--------------------- .nv.info                  --------------------------
	.section	.nv.info,"",@"SHT_CUDA_INFO"
	.align	4


	//----- nvinfo : EIATTR_REGCOUNT
	.align		4
        /*0000*/ 	.byte	0x04, 0x2f
        /*0002*/ 	.short	(.L_12 - .L_11)
	.align		4
.L_11:
        /*0004*/ 	.word	index@(_ZN7cutlass13device_kernelINS_4conv6kernel13ConvUniversalINS1_16ConvProblemShapeILNS1_8OperatorE1ELi3EEENS1_10collective14CollectiveConvINS1_46MainloopSm90TmaGmmaWarpSpecializedImplicitGemmILS5_1ELi9ELi3EN4cute5tupleIJNSA_1CILi2EEENSC_ILi1EEESE_EEENS1_36KernelImplicitTmaWarpSpecializedSm90ELi1EEENSB_IJNSC_ILi256EEENSC_ILi128EEENSB_IJNSC_ILi32EEEEEEEEENS_6half_tESN_NSA_8TiledMMAINSA_8MMA_AtomIJNSA_4SM904GMMA26MMA_64x128x16_F32F16F16_SSILNSR_5MajorE0ELST_1ELNSR_7ScaleInE1ELSU_1EEEEEENSA_6LayoutINSB_IJSE_SE_SE_EEENSB_IJNSC_ILi0EEESZ_SZ_EEEEENSB_IJNSA_10UnderscoreES12_S12_EEEEENS7_6detail26Sm90ImplicitGemmTileTraitsINSA_20SM90_TMA_LOAD_IM2COLENSA_14ComposedLayoutINSA_7SwizzleILi2ELi4ELi3EEENSA_18smem_ptr_flag_bitsILi16EEENSX_INSB_IJNSB_IJNSC_ILi8EEESK_EEENSB_IJSK_SE_EEENSB_IJSE_NSC_ILi9EEEEEEEEENSB_IJNSB_IJSK_SI_EEENSB_IJSE_SZ_EEENSB_IJSZ_NSC_ILi8192EEEEEEEEEEEEEvEENS16_INSA_23SM90_TMA_LOAD_MULTICASTENS18_INS19_ILi3ELi4ELi3EEES1C_NSX_INSB_IJNSB_IJNSC_ILi64EEESD_EEENSB_IJS1D_NSC_ILi4EEEEEES1H_EEENSB_IJNSB_IJSE_NSC_ILi2048EEEEEENSB_IJS1T_NSC_ILi512EEEEEENSB_IJSZ_NSC_ILi4096EEEEEEEEEEEEEvEEEENS_8epilogue10collective6detail29Sm90TmaWarpSpecializedAdapterINS2A_15DefaultEpilogueISN_NSB_IJNSB_IJllllEEESE_SZ_EEES2F_NS29_6thread17LinearCombinationISN_Li1EffLNS2G_9ScaleType4KindE0ELNS_15FloatRoundStyleE2ESN_EENS_4gemm15EpilogueDefaultEEEEEvvEEEEvNT_6ParamsE)
        /*0008*/ 	.word	0x000000ff


	//----- nvinfo : EIATTR_FRAME_SIZE
	.align		4
.L_12:
        /*000c*/ 	.byte	0x04, 0x11
        /*000e*/ 	.short	(.L_14 - .L_13)
	.align		4
.L_13:
        /*0010*/ 	.word	index@(_ZN7cutlass13device_kernelINS_4conv6kernel13ConvUniversalINS1_16ConvProblemShapeILNS1_8OperatorE1ELi3EEENS1_10collective14CollectiveConvINS1_46MainloopSm90TmaGmmaWarpSpecializedImplicitGemmILS5_1ELi9ELi3EN4cute5tupleIJNSA_1CILi2EEENSC_ILi1EEESE_EEENS1_36KernelImplicitTmaWarpSpecializedSm90ELi1EEENSB_IJNSC_ILi256EEENSC_ILi128EEENSB_IJNSC_ILi32EEEEEEEEENS_6half_tESN_NSA_8TiledMMAINSA_8MMA_AtomIJNSA_4SM904GMMA26MMA_64x128x16_F32F16F16_SSILNSR_5MajorE0ELST_1ELNSR_7ScaleInE1ELSU_1EEEEEENSA_6LayoutINSB_IJSE_SE_SE_EEENSB_IJNSC_ILi0EEESZ_SZ_EEEEENSB_IJNSA_10UnderscoreES12_S12_EEEEENS7_6detail26Sm90ImplicitGemmTileTraitsINSA_20SM90_TMA_LOAD_IM2COLENSA_14ComposedLayoutINSA_7SwizzleILi2ELi4ELi3EEENSA_18smem_ptr_flag_bitsILi16EEENSX_INSB_IJNSB_IJNSC_ILi8EEESK_EEENSB_IJSK_SE_EEENSB_IJSE_NSC_ILi9EEEEEEEEENSB_IJNSB_IJSK_SI_EEENSB_IJSE_SZ_EEENSB_IJSZ_NSC_ILi8192EEEEEEEEEEEEEvEENS16_INSA_23SM90_TMA_LOAD_MULTICASTENS18_INS19_ILi3ELi4ELi3EEES1C_NSX_INSB_IJNSB_IJNSC_ILi64EEESD_EEENSB_IJS1D_NSC_ILi4EEEEEES1H_EEENSB_IJNSB_IJSE_NSC_ILi2048EEEEEENSB_IJS1T_NSC_ILi512EEEEEENSB_IJSZ_NSC_ILi4096EEEEEEEEEEEEEvEEEENS_8epilogue10collective6detail29Sm90TmaWarpSpecializedAdapterINS2A_15DefaultEpilogueISN_NSB_IJNSB_IJllllEEESE_SZ_EEES2F_NS29_6thread17LinearCombinationISN_Li1EffLNS2G_9ScaleType4KindE0ELNS_15FloatRoundStyleE2ESN_EENS_4gemm15EpilogueDefaultEEEEEvvEEEEvNT_6ParamsE)
        /*0014*/ 	.word	0x00000270


	//----- nvinfo : EIATTR_MIN_STACK_SIZE
	.align		4
.L_14:
        /*0018*/ 	.byte	0x04, 0x12
        /*001a*/ 	.short	(.L_16 - .L_15)
	.align		4
.L_15:
        /*001c*/ 	.word	index@(_ZN7cutlass13device_kernelINS_4conv6kernel13ConvUniversalINS1_16ConvProblemShapeILNS1_8OperatorE1ELi3EEENS1_10collective14CollectiveConvINS1_46MainloopSm90TmaGmmaWarpSpecializedImplicitGemmILS5_1ELi9ELi3EN4cute5tupleIJNSA_1CILi2EEENSC_ILi1EEESE_EEENS1_36KernelImplicitTmaWarpSpecializedSm90ELi1EEENSB_IJNSC_ILi256EEENSC_ILi128EEENSB_IJNSC_ILi32EEEEEEEEENS_6half_tESN_NSA_8TiledMMAINSA_8MMA_AtomIJNSA_4SM904GMMA26MMA_64x128x16_F32F16F16_SSILNSR_5MajorE0ELST_1ELNSR_7ScaleInE1ELSU_1EEEEEENSA_6LayoutINSB_IJSE_SE_SE_EEENSB_IJNSC_ILi0EEESZ_SZ_EEEEENSB_IJNSA_10UnderscoreES12_S12_EEEEENS7_6detail26Sm90ImplicitGemmTileTraitsINSA_20SM90_TMA_LOAD_IM2COLENSA_14ComposedLayoutINSA_7SwizzleILi2ELi4ELi3EEENSA_18smem_ptr_flag_bitsILi16EEENSX_INSB_IJNSB_IJNSC_ILi8EEESK_EEENSB_IJSK_SE_EEENSB_IJSE_NSC_ILi9EEEEEEEEENSB_IJNSB_IJSK_SI_EEENSB_IJSE_SZ_EEENSB_IJSZ_NSC_ILi8192EEEEEEEEEEEEEvEENS16_INSA_23SM90_TMA_LOAD_MULTICASTENS18_INS19_ILi3ELi4ELi3EEES1C_NSX_INSB_IJNSB_IJNSC_ILi64EEESD_EEENSB_IJS1D_NSC_ILi4EEEEEES1H_EEENSB_IJNSB_IJSE_NSC_ILi2048EEEEEENSB_IJS1T_NSC_ILi512EEEEEENSB_IJSZ_NSC_ILi4096EEEEEEEEEEEEEvEEEENS_8epilogue10collective6detail29Sm90TmaWarpSpecializedAdapterINS2A_15DefaultEpilogueISN_NSB_IJNSB_IJllllEEESE_SZ_EEES2F_NS29_6thread17LinearCombinationISN_Li1EffLNS2G_9ScaleType4KindE0ELNS_15FloatRoundStyleE2ESN_EENS_4gemm15EpilogueDefaultEEEEEvvEEEEvNT_6ParamsE)
        /*0020*/ 	.word	0x00000270
.L_16:


//--------------------- .nv.compat                --------------------------
	.section	.nv.compat,"",@"SHT_CUDA_COMPAT_INFO"
	.align	4
        /*0000*/ 	.byte	0x02, 0x09, 0x01, 0x00, 0x02, 0x02, 0x04, 0x00, 0x02, 0x05, 0x05, 0x00, 0x03, 0x07, 0x01, 0x01
        /*0010*/ 	.byte	0x02, 0x03, 0x01, 0x00, 0x02, 0x06, 0x01, 0x00, 0x04, 0x0b, 0x08, 0x00, 0x00, 0x00, 0x00, 0x00
        /*0020*/ 	.byte	0x00, 0x00, 0x00, 0x00


//--------------------- .nv.info._ZN7cutlass13device_kernelINS_4conv6kernel13ConvUniversalINS1_16ConvProblemShapeILNS1_8OperatorE1ELi3EEENS1_10collective14CollectiveConvINS1_46MainloopSm90TmaGmmaWarpSpecializedImplicitGemmILS5_1ELi9ELi3EN4cute5tupleIJNSA_1CILi2EEENSC_ILi1EEESE_EEENS1_36KernelImplicitTmaWarpSpecializedSm90ELi1EEENSB_IJNSC_ILi256EEENSC_ILi128EEENSB_IJNSC_ILi32EEEEEEEEENS_6half_tESN_NSA_8TiledMMAINSA_8MMA_AtomIJNSA_4SM904GMMA26MMA_64x128x16_F32F16F16_SSILNSR_5MajorE0ELST_1ELNSR_7ScaleInE1ELSU_1EEEEEENSA_6LayoutINSB_IJSE_SE_SE_EEENSB_IJNSC_ILi0EEESZ_SZ_EEEEENSB_IJNSA_10UnderscoreES12_S12_EEEEENS7_6detail26Sm90ImplicitGemmTileTraitsINSA_20SM90_TMA_LOAD_IM2COLENSA_14ComposedLayoutINSA_7SwizzleILi2ELi4ELi3EEENSA_18smem_ptr_flag_bitsILi16EEENSX_INSB_IJNSB_IJNSC_ILi8EEESK_EEENSB_IJSK_SE_EEENSB_IJSE_NSC_ILi9EEEEEEEEENSB_IJNSB_IJSK_SI_EEENSB_IJSE_SZ_EEENSB_IJSZ_NSC_ILi8192EEEEEEEEEEEEEvEENS16_INSA_23SM90_TMA_LOAD_MULTICASTENS18_INS19_ILi3ELi4ELi3EEES1C_NSX_INSB_IJNSB_IJNSC_ILi64EEESD_EEENSB_IJS1D_NSC_ILi4EEEEEES1H_EEENSB_IJNSB_IJSE_NSC_ILi2048EEEEEENSB_IJS1T_NSC_ILi512EEEEEENSB_IJSZ_NSC_ILi4096EEEEEEEEEEEEEvEEEENS_8epilogue10collective6detail29Sm90TmaWarpSpecializedAdapterINS2A_15DefaultEpilogueISN_NSB_IJNSB_IJllllEEESE_SZ_EEES2F_NS29_6thread17LinearCombinationISN_Li1EffLNS2G_9ScaleType4KindE0ELNS_15FloatRoundStyleE2ESN_EENS_4gemm15EpilogueDefaultEEEEEvvEEEEvNT_6ParamsE --------------------------
	.section	.nv.info._ZN7cutlass13device_kernelINS_4conv6kernel13ConvUniversalINS1_16ConvProblemShapeILNS1_8OperatorE1ELi3EEENS1_10collective14CollectiveConvINS1_46MainloopSm90TmaGmmaWarpSpecializedImplicitGemmILS5_1ELi9ELi3EN4cute5tupleIJNSA_1CILi2EEENSC_ILi1EEESE_EEENS1_36KernelImplicitTmaWarpSpecializedSm90ELi1EEENSB_IJNSC_ILi256EEENSC_ILi128EEENSB_IJNSC_ILi32EEEEEEEEENS_6half_tESN_NSA_8TiledMMAINSA_8MMA_AtomIJNSA_4SM904GMMA26MMA_64x128x16_F32F16F16_SSILNSR_5MajorE0ELST_1ELNSR_7ScaleInE1ELSU_1EEEEEENSA_6LayoutINSB_IJSE_SE_SE_EEENSB_IJNSC_ILi0EEESZ_SZ_EEEEENSB_IJNSA_10UnderscoreES12_S12_EEEEENS7_6detail26Sm90ImplicitGemmTileTraitsINSA_20SM90_TMA_LOAD_IM2COLENSA_14ComposedLayoutINSA_7SwizzleILi2ELi4ELi3EEENSA_18smem_ptr_flag_bitsILi16EEENSX_INSB_IJNSB_IJNSC_ILi8EEESK_EEENSB_IJSK_SE_EEENSB_IJSE_NSC_ILi9EEEEEEEEENSB_IJNSB_IJSK_SI_EEENSB_IJSE_SZ_EEENSB_IJSZ_NSC_ILi8192EEEEEEEEEEEEEvEENS16_INSA_23SM90_TMA_LOAD_MULTICASTENS18_INS19_ILi3ELi4ELi3EEES1C_NSX_INSB_IJNSB_IJNSC_ILi64EEESD_EEENSB_IJS1D_NSC_ILi4EEEEEES1H_EEENSB_IJNSB_IJSE_NSC_ILi2048EEEEEENSB_IJS1T_NSC_ILi512EEEEEENSB_IJSZ_NSC_ILi4096EEEEEEEEEEEEEvEEEENS_8epilogue10collective6detail29Sm90TmaWarpSpecializedAdapterINS2A_15DefaultEpilogueISN_NSB_IJNSB_IJllllEEESE_SZ_EEES2F_NS29_6thread17LinearCombinationISN_Li1EffLNS2G_9ScaleType4KindE0ELNS_15FloatRoundStyleE2ESN_EENS_4gemm15EpilogueDefaultEEEEEvvEEEEvNT_6ParamsE,"",@"SHT_CUDA_INFO"
	.sectionflags	@""
	.align	4


	//----- nvinfo : EIATTR_CUDA_API_VERSION
	.align		4
        /*0000*/ 	.byte	0x04, 0x37
        /*0002*/ 	.short	(.L_18 - .L_17)
.L_17:
        /*0004*/ 	.word	0x00000082


	//----- nvinfo : EIATTR_KPARAM_INFO
	.align		4
.L_18:
        /*0008*/ 	.byte	0x04, 0x17
        /*000a*/ 	.short	(.L_20 - .L_19)
.L_19:
        /*000c*/ 	.word	0x00000000
        /*0010*/ 	.short	0x0000
        /*0012*/ 	.short	0x0070
        /*0014*/ 	.byte	0x00, 0xf0, 0x01, 0x10


	//----- nvinfo : EIATTR_SPARSE_MMA_MASK
	.align		4
.L_20:
        /*0018*/ 	.byte	0x03, 0x50
        /*001a*/ 	.short	0x0000


	//----- nvinfo : EIATTR_MAXREG_COUNT
	.align		4
        /*001c*/ 	.byte	0x03, 0x1b
        /*001e*/ 	.short	0x00ff


	//----- nvinfo : EIATTR_NUM_BARRIERS
	.align		4
        /*0020*/ 	.byte	0x02, 0x4c
        /*0022*/ 	.byte	0x01
	.zero		1


	//----- nvinfo : EIATTR_ANNOTATIONS
	.align		4
        /*0024*/ 	.byte	0x04, 0x55
        /*0026*/ 	.short	(.L_22 - .L_21)


	//   ....[0]....
.L_21:
        /*0028*/ 	.word	0x00000001
        /*002c*/ 	.byte	0xa0, 0x0b, 0x00, 0x00, 0x01, 0x00, 0x00, 0x00, 0xe0, 0x0b, 0x00, 0x00, 0x01, 0x00, 0x00, 0x00
        /* <DEDUP_REMOVED lines=210> */
        /*0d5c*/ 	.byte	0x70, 0xfe, 0x00, 0x00


	//----- nvinfo : EIATTR_MERCURY_ISA_VERSION
	.align		4
.L_22:
        /*0d60*/ 	.byte	0x03, 0x5f
        /*0d62*/ 	.short	0x0101


	//----- nvinfo : EIATTR_COOP_GROUP_MASK_REGIDS
	.align		4
        /*0d64*/ 	.byte	0x04, 0x29
        /*0d66*/ 	.short	(.L_24 - .L_23)


	//   ....[0]....
.L_23:
        /*0d68*/ 	.word	0xffffffff


	//   ....[1]....
        /*0d6c*/ 	.word	0xffffffff


	//   ....[2]....
        /*0d70*/ 	.word	0xffffffff


	//   ....[3]....
        /*0d74*/ 	.word	0xffffffff


	//----- nvinfo : EIATTR_COOP_GROUP_INSTR_OFFSETS
	.align		4
.L_24:
        /*0d78*/ 	.byte	0x04, 0x28
        /*0d7a*/ 	.short	(.L_26 - .L_25)


	//   ....[0]....
.L_25:
        /*0d7c*/ 	.word	0x00000080


	//   ....[1]....
        /*0d80*/ 	.word	0x00000090


	//   ....[2]....
        /*0d84*/ 	.word	0x000001b0


	//   ....[3]....
        /*0d88*/ 	.word	0x000007a0


	//----- nvinfo : EIATTR_MBARRIER_INSTR_OFFSETS
	.align		4
.L_26:
        /*0d8c*/ 	.byte	0x04, 0x39
        /*0d8e*/ 	.short	(.L_28 - .L_27)


	//   ....[0]....
.L_27:
        /*0d90*/ 	.word	0x000003e0
        /*0d94*/ 	.word	0x000000ff
        /*0d98*/ 	.word	0x00036000
        /*0d9c*/ 	.short	0x0100
        /*0d9e*/ 	.byte	0x0a
	.zero		1


	//   ....[1]....
        /*0da0*/ 	.word	0x000003f0
        /*0da4*/ 	.word	0x000000ff
        /*0da8*/ 	.word	0x00036048
        /*0dac*/ 	.short	0x0100
        /*0dae*/ 	.byte	0x0a
	.zero		1


	//   ....[2]....
        /*0db0*/ 	.word	0x00000400
        /*0db4*/ 	.word	0x000000ff
        /*0db8*/ 	.word	0x00036008
        /*0dbc*/ 	.short	0x0100
        /*0dbe*/ 	.byte	0x0a
	.zero		1


	//   ....[3]....
        /*0dc0*/ 	.word	0x00000410
        /*0dc4*/ 	.word	0x000000ff
        /*0dc8*/ 	.word	0x00036050
        /*0dcc*/ 	.short	0x0100
        /*0dce*/ 	.byte	0x0a
	.zero		1


	//   ....[4]....
        /*0dd0*/ 	.word	0x00000420
        /*0dd4*/ 	.word	0x000000ff
        /*0dd8*/ 	.word	0x00036010
        /*0ddc*/ 	.short	0x0100
        /*0dde*/ 	.byte	0x0a
	.zero		1


	//   ....[5]....
        /*0de0*/ 	.word	0x00000430
        /*0de4*/ 	.word	0x000000ff
        /*0de8*/ 	.word	0x00036058
        /*0dec*/ 	.short	0x0100
        /*0dee*/ 	.byte	0x0a
	.zero		1


	//   ....[6]....
        /*0df0*/ 	.word	0x00000440
        /*0df4*/ 	.word	0x000000ff
        /*0df8*/ 	.word	0x00036018
        /*0dfc*/ 	.short	0x0100
        /*0dfe*/ 	.byte	0x0a
	.zero		1


	//   ....[7]....
        /*0e00*/ 	.word	0x00000450
        /*0e04*/ 	.word	0x000000ff
        /*0e08*/ 	.word	0x00036060
        /*0e0c*/ 	.short	0x0100
        /*0e0e*/ 	.byte	0x0a
	.zero		1


	//   ....[8]....
        /*0e10*/ 	.word	0x00000460
        /*0e14*/ 	.word	0x000000ff
        /*0e18*/ 	.word	0x00036020
        /*0e1c*/ 	.short	0x0100
        /*0e1e*/ 	.byte	0x0a
	.zero		1


	//   ....[9]....
        /*0e20*/ 	.word	0x00000470
        /*0e24*/ 	.word	0x000000ff
        /*0e28*/ 	.word	0x00036068
        /*0e2c*/ 	.short	0x0100
        /*0e2e*/ 	.byte	0x0a
	.zero		1


	//   ....[10]....
        /*0e30*/ 	.word	0x00000480
        /*0e34*/ 	.word	0x000000ff
        /*0e38*/ 	.word	0x00036028
        /*0e3c*/ 	.short	0x0100
        /*0e3e*/ 	.byte	0x0a
	.zero		1


	//   ....[11]....
        /*0e40*/ 	.word	0x00000490
        /*0e44*/ 	.word	0x000000ff
        /*0e48*/ 	.word	0x00036070
        /*0e4c*/ 	.short	0x0100
        /*0e4e*/ 	.byte	0x0a
	.zero		1


	//   ....[12]....
        /*0e50*/ 	.word	0x000004a0
        /*0e54*/ 	.word	0x000000ff
        /*0e58*/ 	.word	0x00036030
        /*0e5c*/ 	.short	0x0100
        /*0e5e*/ 	.byte	0x0a
	.zero		1


	//   ....[13]....
        /*0e60*/ 	.word	0x000004b0
        /*0e64*/ 	.word	0x000000ff
        /*0e68*/ 	.word	0x00036078
        /*0e6c*/ 	.short	0x0100
        /*0e6e*/ 	.byte	0x0a
	.zero		1


	//   ....[14]....
        /*0e70*/ 	.word	0x000004c0
        /*0e74*/ 	.word	0x000000ff
        /*0e78*/ 	.word	0x00036038
        /*0e7c*/ 	.short	0x0100
        /*0e7e*/ 	.byte	0x0a
	.zero		1


	//   ....[15]....
        /*0e80*/ 	.word	0x000004d0
        /*0e84*/ 	.word	0x000000ff
        /*0e88*/ 	.word	0x00036080
        /*0e8c*/ 	.short	0x0100
        /*0e8e*/ 	.byte	0x0a
	.zero		1


	//   ....[16]....
        /*0e90*/ 	.word	0x000004e0
        /*0e94*/ 	.word	0x000000ff
        /*0e98*/ 	.word	0x00036040
        /*0e9c*/ 	.short	0x0100
        /*0e9e*/ 	.byte	0x0a
	.zero		1


	//   ....[17]....
        /*0ea0*/ 	.word	0x000004f0
        /*0ea4*/ 	.word	0x000000ff
        /*0ea8*/ 	.word	0x00036088
        /*0eac*/ 	.short	0x0100
        /*0eae*/ 	.byte	0x0a
	.zero		1


	//   ....[18]....
        /*0eb0*/ 	.word	0x00001680
        /*0eb4*/ 	.word	0x00000003
        /*0eb8*/ 	.word	0x00036000
        /*0ebc*/ 	.short	0x010a
        /*0ebe*/ 	.byte	0x3f
	.zero		1


	//   ....[19]....
        /*0ec0*/ 	.word	0x00002710
        /*0ec4*/ 	.word	0x00000000
        /*0ec8*/ 	.word	0x00036000
        /*0ecc*/ 	.short	0x010a
        /*0ece*/ 	.byte	0x3f
	.zero		1


	//   ....[20]....
        /*0ed0*/ 	.word	0x00003b60
        /*0ed4*/ 	.word	0x00000000
        /*0ed8*/ 	.word	0x00000000
        /*0edc*/ 	.short	0x0101
        /*0ede*/ 	.byte	0x3f
	.zero		1


	//   ....[21]....
        /*0ee0*/ 	.word	0x00003d90
        /*0ee4*/ 	.word	0x00000006
        /*0ee8*/ 	.word	0x00000000
        /*0eec*/ 	.short	0x0101
        /*0eee*/ 	.byte	0x3f
	.zero		1


	//   ....[22]....
        /*0ef0*/ 	.word	0x00013f10
        /*0ef4*/ 	.word	0x0000000c
        /*0ef8*/ 	.word	0x00036048
        /*0efc*/ 	.short	0x010a
        /*0efe*/ 	.byte	0x3f
	.zero		1


	//   ....[23]....
        /*0f00*/ 	.word	0x000147f0
        /*0f04*/ 	.word	0x00000003
        /*0f08*/ 	.word	0x00000000
        /*0f0c*/ 	.short	0x010a
        /*0f0e*/ 	.byte	0x3f
	.zero		1


	//   ....[24]....
        /*0f10*/ 	.word	0x000148b0
        /*0f14*/ 	.word	0x00000003
        /*0f18*/ 	.word	0x00000000
        /*0f1c*/ 	.short	0x010a
        /*0f1e*/ 	.byte	0x3f
	.zero		1


	//   ....[25]....
        /*0f20*/ 	.word	0x00014970
        /*0f24*/ 	.word	0x00000003
        /*0f28*/ 	.word	0x00000000
        /*0f2c*/ 	.short	0x010a
        /*0f2e*/ 	.byte	0x3f
	.zero		1


	//   ....[26]....
        /*0f30*/ 	.word	0x00014a30
        /*0f34*/ 	.word	0x00000003
        /*0f38*/ 	.word	0x00000000
        /*0f3c*/ 	.short	0x010a
        /*0f3e*/ 	.byte	0x3f
	.zero		1


	//   ....[27]....
        /*0f40*/ 	.word	0x00014af0
        /*0f44*/ 	.word	0x00000003
        /*0f48*/ 	.word	0x00000000
        /*0f4c*/ 	.short	0x010a
        /*0f4e*/ 	.byte	0x3f
	.zero		1


	//   ....[28]....
        /*0f50*/ 	.word	0x00014bb0
        /*0f54*/ 	.word	0x00000003
        /*0f58*/ 	.word	0x00000000
        /*0f5c*/ 	.short	0x010a
        /*0f5e*/ 	.byte	0x3f
	.zero		1


	//   ....[29]....
        /*0f60*/ 	.word	0x00014c70
        /*0f64*/ 	.word	0x00000003
        /*0f68*/ 	.word	0x00000000
        /*0f6c*/ 	.short	0x010a
        /*0f6e*/ 	.byte	0x3f
	.zero		1


	//   ....[30]....
        /*0f70*/ 	.word	0x00014d30
        /*0f74*/ 	.word	0x00000003
        /*0f78*/ 	.word	0x00000000
        /*0f7c*/ 	.short	0x010a
        /*0f7e*/ 	.byte	0x3f
	.zero		1


	//   ....[31]....
        /*0f80*/ 	.word	0x00014df0
        /*0f84*/ 	.word	0x00000003
        /*0f88*/ 	.word	0x00000000
        /*0f8c*/ 	.short	0x010a
        /*0f8e*/ 	.byte	0x3f
	.zero		1


	//----- nvinfo : EIATTR_NUM_MBARRIERS
	.align		4
.L_28:
        /*0f90*/ 	.byte	0x03, 0x38
        /*0f92*/ 	.short	0x0012


	//----- nvinfo : EIATTR_EXIT_INSTR_OFFSETS
	.align		4
        /*0f94*/ 	.byte	0x04, 0x1c
        /*0f96*/ 	.short	(.L_30 - .L_29)


	//   ....[0]....
.L_29:
        /*0f98*/ 	.word	0x00000b90


	//   ....[1]....
        /*0f9c*/ 	.word	0x00003fa0


	//   ....[2]....
        /*0fa0*/ 	.word	0x0000f310


	//   ....[3]....
        /*0fa4*/ 	.word	0x0000f350


	//   ....[4]....
        /*0fa8*/ 	.word	0x00013ca0


	//   ....[5]....
        /*0fac*/ 	.word	0x00013ce0


	//   ....[6]....
        /*0fb0*/ 	.word	0x00013d00


	//   ....[7]....
        /*0fb4*/ 	.word	0x000146f0


	//   ....[8]....
        /*0fb8*/ 	.word	0x00014e20


	//----- nvinfo : EIATTR_MAX_THREADS
	.align		4
.L_30:
        /*0fbc*/ 	.byte	0x04, 0x05
        /*0fbe*/ 	.short	(.L_32 - .L_31)
.L_31:
        /*0fc0*/ 	.word	0x00000100
        /*0fc4*/ 	.word	0x00000001
        /*0fc8*/ 	.word	0x00000001


	//----- nvinfo : EIATTR_CRS_STACK_SIZE
	.align		4
.L_32:
        /*0fcc*/ 	.byte	0x04, 0x1e
        /*0fce*/ 	.short	(.L_34 - .L_33)
.L_33:
        /*0fd0*/ 	.word	0x00000000


	//----- nvinfo : EIATTR_CBANK_PARAM_SIZE
	.align		4
.L_34:
        /*0fd4*/ 	.byte	0x03, 0x19
        /*0fd6*/ 	.short	0x0470


	//----- nvinfo : EIATTR_PARAM_CBANK
	.align		4
        /*0fd8*/ 	.byte	0x04, 0x0a
        /*0fda*/ 	.short	(.L_36 - .L_35)
	.align		4
.L_35:
        /*0fdc*/ 	.word	index@(.nv.constant0._ZN7cutlass13device_kernelINS_4conv6kernel13ConvUniversalINS1_16ConvProblemShapeILNS1_8OperatorE1ELi3EEENS1_10collective14CollectiveConvINS1_46MainloopSm90TmaGmmaWarpSpecializedImplicitGemmILS5_1ELi9ELi3EN4cute5tupleIJNSA_1CILi2EEENSC_ILi1EEESE_EEENS1_36KernelImplicitTmaWarpSpecializedSm90ELi1EEENSB_IJNSC_ILi256EEENSC_ILi128EEENSB_IJNSC_ILi32EEEEEEEEENS_6half_tESN_NSA_8TiledMMAINSA_8MMA_AtomIJNSA_4SM904GMMA26MMA_64x128x16_F32F16F16_SSILNSR_5MajorE0ELST_1ELNSR_7ScaleInE1ELSU_1EEEEEENSA_6LayoutINSB_IJSE_SE_SE_EEENSB_IJNSC_ILi0EEESZ_SZ_EEEEENSB_IJNSA_10UnderscoreES12_S12_EEEEENS7_6detail26Sm90ImplicitGemmTileTraitsINSA_20SM90_TMA_LOAD_IM2COLENSA_14ComposedLayoutINSA_7SwizzleILi2ELi4ELi3EEENSA_18smem_ptr_flag_bitsILi16EEENSX_INSB_IJNSB_IJNSC_ILi8EEESK_EEENSB_IJSK_SE_EEENSB_IJSE_NSC_ILi9EEEEEEEEENSB_IJNSB_IJSK_SI_EEENSB_IJSE_SZ_EEENSB_IJSZ_NSC_ILi8192EEEEEEEEEEEEEvEENS16_INSA_23SM90_TMA_LOAD_MULTICASTENS18_INS19_ILi3ELi4ELi3EEES1C_NSX_INSB_IJNSB_IJNSC_ILi64EEESD_EEENSB_IJS1D_NSC_ILi4EEEEEES1H_EEENSB_IJNSB_IJSE_NSC_ILi2048EEEEEENSB_IJS1T_NSC_ILi512EEEEEENSB_IJSZ_NSC_ILi4096EEEEEEEEEEEEEvEEEENS_8epilogue10collective6detail29Sm90TmaWarpSpecializedAdapterINS2A_15DefaultEpilogueISN_NSB_IJNSB_IJllllEEESE_SZ_EEES2F_NS29_6thread17LinearCombinationISN_Li1EffLNS2G_9ScaleType4KindE0ELNS_15FloatRoundStyleE2ESN_EENS_4gemm15EpilogueDefaultEEEEEvvEEEEvNT_6ParamsE)
        /*0fe0*/ 	.short	0x0210
        /*0fe2*/ 	.short	0x0470


	//----- nvinfo : EIATTR_SW_WAR
	.align		4
.L_36:
        /*0fe4*/ 	.byte	0x04, 0x36
        /*0fe6*/ 	.short	(.L_38 - .L_37)
.L_37:
        /*0fe8*/ 	.word	0x00000008
.L_38:


//--------------------- .nv.callgraph             --------------------------
	.section	.nv.callgraph,"",@"SHT_CUDA_CALLGRAPH"
	.align	4
	.sectionentsize	8
	.align		4
        /*0000*/ 	.word	0x00000000
	.align		4
        /*0004*/ 	.word	0xffffffff
	.align		4
        /*0008*/ 	.word	0x00000000
	.align		4
        /*000c*/ 	.word	0xfffffffe
	.align		4
        /*0010*/ 	.word	0x00000000
	.align		4
        /*0014*/ 	.word	0xfffffffd
	.align		4
        /*0018*/ 	.word	0x00000000
	.align		4
        /*001c*/ 	.word	0xfffffffc


//--------------------- .nv.constant4             --------------------------
	.section	.nv.constant4,"a",@progbits
	.align	8
	.align		8
.nv.constant4:
        /*0000*/ 	.dword	_ZN39_INTERNAL_848700c5_4_k_cu_8d356a70_35094cuda3std3__45__cpo5beginE
	.align		8
        /*0008*/ 	.dword	_ZN39_INTERNAL_848700c5_4_k_cu_8d356a70_35094cuda3std3__45__cpo3endE
	.align		8
        /*0010*/ 	.dword	_ZN39_INTERNAL_848700c5_4_k_cu_8d356a70_35094cuda3std3__45__cpo6cbeginE
	.align		8
        /*0018*/ 	.dword	_ZN39_INTERNAL_848700c5_4_k_cu_8d356a70_35094cuda3std3__45__cpo4cendE
	.align		8
        /*0020*/ 	.dword	_ZN39_INTERNAL_848700c5_4_k_cu_8d356a70_35094cuda3std3__441_GLOBAL__N__848700c5_4_k_cu_8d356a70_35096ignoreE
	.align		8
        /*0028*/ 	.dword	_ZN39_INTERNAL_848700c5_4_k_cu_8d356a70_35094cuda3std3__419piecewise_constructE
	.align		8
        /*0030*/ 	.dword	_ZN39_INTERNAL_848700c5_4_k_cu_8d356a70_35094cuda3std3__48in_placeE
	.align		8
        /*0038*/ 	.dword	_ZN39_INTERNAL_848700c5_4_k_cu_8d356a70_35094cuda3std6ranges3__45__cpo4swapE
	.align		8
        /*0040*/ 	.dword	_ZN39_INTERNAL_848700c5_4_k_cu_8d356a70_35094cuda3std6ranges3__45__cpo9iter_moveE
	.align		8
        /*0048*/ 	.dword	_ZN39_INTERNAL_848700c5_4_k_cu_8d356a70_35094cute7productE
	.align		8
        /*0050*/ 	.dword	_ZN39_INTERNAL_848700c5_4_k_cu_8d356a70_35094cute1_E


//--------------------- .text._ZN7cutlass13device_kernelINS_4conv6kernel13ConvUniversalINS1_16ConvProblemShapeILNS1_8OperatorE1ELi3EEENS1_10collective14CollectiveConvINS1_46MainloopSm90TmaGmmaWarpSpecializedImplicitGemmILS5_1ELi9ELi3EN4cute5tupleIJNSA_1CILi2EEENSC_ILi1EEESE_EEENS1_36KernelImplicitTmaWarpSpecializedSm90ELi1EEENSB_IJNSC_ILi256EEENSC_ILi128EEENSB_IJNSC_ILi32EEEEEEEEENS_6half_tESN_NSA_8TiledMMAINSA_8MMA_AtomIJNSA_4SM904GMMA26MMA_64x128x16_F32F16F16_SSILNSR_5MajorE0ELST_1ELNSR_7ScaleInE1ELSU_1EEEEEENSA_6LayoutINSB_IJSE_SE_SE_EEENSB_IJNSC_ILi0EEESZ_SZ_EEEEENSB_IJNSA_10UnderscoreES12_S12_EEEEENS7_6detail26Sm90ImplicitGemmTileTraitsINSA_20SM90_TMA_LOAD_IM2COLENSA_14ComposedLayoutINSA_7SwizzleILi2ELi4ELi3EEENSA_18smem_ptr_flag_bitsILi16EEENSX_INSB_IJNSB_IJNSC_ILi8EEESK_EEENSB_IJSK_SE_EEENSB_IJSE_NSC_ILi9EEEEEEEEENSB_IJNSB_IJSK_SI_EEENSB_IJSE_SZ_EEENSB_IJSZ_NSC_ILi8192EEEEEEEEEEEEEvEENS16_INSA_23SM90_TMA_LOAD_MULTICASTENS18_INS19_ILi3ELi4ELi3EEES1C_NSX_INSB_IJNSB_IJNSC_ILi64EEESD_EEENSB_IJS1D_NSC_ILi4EEEEEES1H_EEENSB_IJNSB_IJSE_NSC_ILi2048EEEEEENSB_IJS1T_NSC_ILi512EEEEEENSB_IJSZ_NSC_ILi4096EEEEEEEEEEEEEvEEEENS_8epilogue10collective6detail29Sm90TmaWarpSpecializedAdapterINS2A_15DefaultEpilogueISN_NSB_IJNSB_IJllllEEESE_SZ_EEES2F_NS29_6thread17LinearCombinationISN_Li1EffLNS2G_9ScaleType4KindE0ELNS_15FloatRoundStyleE2ESN_EENS_4gemm15EpilogueDefaultEEEEEvvEEEEvNT_6ParamsE --------------------------
	.section	.text._ZN7cutlass13device_kernelINS_4conv6kernel13ConvUniversalINS1_16ConvProblemShapeILNS1_8OperatorE1ELi3EEENS1_10collective14CollectiveConvINS1_46MainloopSm90TmaGmmaWarpSpecializedImplicitGemmILS5_1ELi9ELi3EN4cute5tupleIJNSA_1CILi2EEENSC_ILi1EEESE_EEENS1_36KernelImplicitTmaWarpSpecializedSm90ELi1EEENSB_IJNSC_ILi256EEENSC_ILi128EEENSB_IJNSC_ILi32EEEEEEEEENS_6half_tESN_NSA_8TiledMMAINSA_8MMA_AtomIJNSA_4SM904GMMA26MMA_64x128x16_F32F16F16_SSILNSR_5MajorE0ELST_1ELNSR_7ScaleInE1ELSU_1EEEEEENSA_6LayoutINSB_IJSE_SE_SE_EEENSB_IJNSC_ILi0EEESZ_SZ_EEEEENSB_IJNSA_10UnderscoreES12_S12_EEEEENS7_6detail26Sm90ImplicitGemmTileTraitsINSA_20SM90_TMA_LOAD_IM2COLENSA_14ComposedLayoutINSA_7SwizzleILi2ELi4ELi3EEENSA_18smem_ptr_flag_bitsILi16EEENSX_INSB_IJNSB_IJNSC_ILi8EEESK_EEENSB_IJSK_SE_EEENSB_IJSE_NSC_ILi9EEEEEEEEENSB_IJNSB_IJSK_SI_EEENSB_IJSE_SZ_EEENSB_IJSZ_NSC_ILi8192EEEEEEEEEEEEEvEENS16_INSA_23SM90_TMA_LOAD_MULTICASTENS18_INS19_ILi3ELi4ELi3EEES1C_NSX_INSB_IJNSB_IJNSC_ILi64EEESD_EEENSB_IJS1D_NSC_ILi4EEEEEES1H_EEENSB_IJNSB_IJSE_NSC_ILi2048EEEEEENSB_IJS1T_NSC_ILi512EEEEEENSB_IJSZ_NSC_ILi4096EEEEEEEEEEEEEvEEEENS_8epilogue10collective6detail29Sm90TmaWarpSpecializedAdapterINS2A_15DefaultEpilogueISN_NSB_IJNSB_IJllllEEESE_SZ_EEES2F_NS29_6thread17LinearCombinationISN_Li1EffLNS2G_9ScaleType4KindE0ELNS_15FloatRoundStyleE2ESN_EENS_4gemm15EpilogueDefaultEEEEEvvEEEEvNT_6ParamsE,"ax",@progbits
	.align	128
.text._ZN7cutlass13device_kernelINS_4conv6kernel13ConvUniversalINS1_16ConvProblemShapeILNS1_8OperatorE1ELi3EEENS1_10collective14CollectiveConvINS1_46MainloopSm90TmaGmmaWarpSpecializedImplicitGemmILS5_1ELi9ELi3EN4cute5tupleIJNSA_1CILi2EEENSC_ILi1EEESE_EEENS1_36KernelImplicitTmaWarpSpecializedSm90ELi1EEENSB_IJNSC_ILi256EEENSC_ILi128EEENSB_IJNSC_ILi32EEEEEEEEENS_6half_tESN_NSA_8TiledMMAINSA_8MMA_AtomIJNSA_4SM904GMMA26MMA_64x128x16_F32F16F16_SSILNSR_5MajorE0ELST_1ELNSR_7ScaleInE1ELSU_1EEEEEENSA_6LayoutINSB_IJSE_SE_SE_EEENSB_IJNSC_ILi0EEESZ_SZ_EEEEENSB_IJNSA_10UnderscoreES12_S12_EEEEENS7_6detail26Sm90ImplicitGemmTileTraitsINSA_20SM90_TMA_LOAD_IM2COLENSA_14ComposedLayoutINSA_7SwizzleILi2ELi4ELi3EEENSA_18smem_ptr_flag_bitsILi16EEENSX_INSB_IJNSB_IJNSC_ILi8EEESK_EEENSB_IJSK_SE_EEENSB_IJSE_NSC_ILi9EEEEEEEEENSB_IJNSB_IJSK_SI_EEENSB_IJSE_SZ_EEENSB_IJSZ_NSC_ILi8192EEEEEEEEEEEEEvEENS16_INSA_23SM90_TMA_LOAD_MULTICASTENS18_INS19_ILi3ELi4ELi3EEES1C_NSX_INSB_IJNSB_IJNSC_ILi64EEESD_EEENSB_IJS1D_NSC_ILi4EEEEEES1H_EEENSB_IJNSB_IJSE_NSC_ILi2048EEEEEENSB_IJS1T_NSC_ILi512EEEEEENSB_IJSZ_NSC_ILi4096EEEEEEEEEEEEEvEEEENS_8epilogue10collective6detail29Sm90TmaWarpSpecializedAdapterINS2A_15DefaultEpilogueISN_NSB_IJNSB_IJllllEEESE_SZ_EEES2F_NS29_6thread17LinearCombinationISN_Li1EffLNS2G_9ScaleType4KindE0ELNS_15FloatRoundStyleE2ESN_EENS_4gemm15EpilogueDefaultEEEEEvvEEEEvNT_6ParamsE:
        .type           _ZN7cutlass13device_kernelINS_4conv6kernel13ConvUniversalINS1_16ConvProblemShapeILNS1_8OperatorE1ELi3EEENS1_10collective14CollectiveConvINS1_46MainloopSm90TmaGmmaWarpSpecializedImplicitGemmILS5_1ELi9ELi3EN4cute5tupleIJNSA_1CILi2EEENSC_ILi1EEESE_EEENS1_36KernelImplicitTmaWarpSpecializedSm90ELi1EEENSB_IJNSC_ILi256EEENSC_ILi128EEENSB_IJNSC_ILi32EEEEEEEEENS_6half_tESN_NSA_8TiledMMAINSA_8MMA_AtomIJNSA_4SM904GMMA26MMA_64x128x16_F32F16F16_SSILNSR_5MajorE0ELST_1ELNSR_7ScaleInE1ELSU_1EEEEEENSA_6LayoutINSB_IJSE_SE_SE_EEENSB_IJNSC_ILi0EEESZ_SZ_EEEEENSB_IJNSA_10UnderscoreES12_S12_EEEEENS7_6detail26Sm90ImplicitGemmTileTraitsINSA_20SM90_TMA_LOAD_IM2COLENSA_14ComposedLayoutINSA_7SwizzleILi2ELi4ELi3EEENSA_18smem_ptr_flag_bitsILi16EEENSX_INSB_IJNSB_IJNSC_ILi8EEESK_EEENSB_IJSK_SE_EEENSB_IJSE_NSC_ILi9EEEEEEEEENSB_IJNSB_IJSK_SI_EEENSB_IJSE_SZ_EEENSB_IJSZ_NSC_ILi8192EEEEEEEEEEEEEvEENS16_INSA_23SM90_TMA_LOAD_MULTICASTENS18_INS19_ILi3ELi4ELi3EEES1C_NSX_INSB_IJNSB_IJNSC_ILi64EEESD_EEENSB_IJS1D_NSC_ILi4EEEEEES1H_EEENSB_IJNSB_IJSE_NSC_ILi2048EEEEEENSB_IJS1T_NSC_ILi512EEEEEENSB_IJSZ_NSC_ILi4096EEEEEEEEEEEEEvEEEENS_8epilogue10collective6detail29Sm90TmaWarpSpecializedAdapterINS2A_15DefaultEpilogueISN_NSB_IJNSB_IJllllEEESE_SZ_EEES2F_NS29_6thread17LinearCombinationISN_Li1EffLNS2G_9ScaleType4KindE0ELNS_15FloatRoundStyleE2ESN_EENS_4gemm15EpilogueDefaultEEEEEvvEEEEvNT_6ParamsE,@function
        .size           _ZN7cutlass13device_kernelINS_4conv6kernel13ConvUniversalINS1_16ConvProblemShapeILNS1_8OperatorE1ELi3EEENS1_10collective14CollectiveConvINS1_46MainloopSm90TmaGmmaWarpSpecializedImplicitGemmILS5_1ELi9ELi3EN4cute5tupleIJNSA_1CILi2EEENSC_ILi1EEESE_EEENS1_36KernelImplicitTmaWarpSpecializedSm90ELi1EEENSB_IJNSC_ILi256EEENSC_ILi128EEENSB_IJNSC_ILi32EEEEEEEEENS_6half_tESN_NSA_8TiledMMAINSA_8MMA_AtomIJNSA_4SM904GMMA26MMA_64x128x16_F32F16F16_SSILNSR_5MajorE0ELST_1ELNSR_7ScaleInE1ELSU_1EEEEEENSA_6LayoutINSB_IJSE_SE_SE_EEENSB_IJNSC_ILi0EEESZ_SZ_EEEEENSB_IJNSA_10UnderscoreES12_S12_EEEEENS7_6detail26Sm90ImplicitGemmTileTraitsINSA_20SM90_TMA_LOAD_IM2COLENSA_14ComposedLayoutINSA_7SwizzleILi2ELi4ELi3EEENSA_18smem_ptr_flag_bitsILi16EEENSX_INSB_IJNSB_IJNSC_ILi8EEESK_EEENSB_IJSK_SE_EEENSB_IJSE_NSC_ILi9EEEEEEEEENSB_IJNSB_IJSK_SI_EEENSB_IJSE_SZ_EEENSB_IJSZ_NSC_ILi8192EEEEEEEEEEEEEvEENS16_INSA_23SM90_TMA_LOAD_MULTICASTENS18_INS19_ILi3ELi4ELi3EEES1C_NSX_INSB_IJNSB_IJNSC_ILi64EEESD_EEENSB_IJS1D_NSC_ILi4EEEEEES1H_EEENSB_IJNSB_IJSE_NSC_ILi2048EEEEEENSB_IJS1T_NSC_ILi512EEEEEENSB_IJSZ_NSC_ILi4096EEEEEEEEEEEEEvEEEENS_8epilogue10collective6detail29Sm90TmaWarpSpecializedAdapterINS2A_15DefaultEpilogueISN_NSB_IJNSB_IJllllEEESE_SZ_EEES2F_NS29_6thread17LinearCombinationISN_Li1EffLNS2G_9ScaleType4KindE0ELNS_15FloatRoundStyleE2ESN_EENS_4gemm15EpilogueDefaultEEEEEvvEEEEvNT_6ParamsE,(.L_x_547 - _ZN7cutlass13device_kernelINS_4conv6kernel13ConvUniversalINS1_16ConvProblemShapeILNS1_8OperatorE1ELi3EEENS1_10collective14CollectiveConvINS1_46MainloopSm90TmaGmmaWarpSpecializedImplicitGemmILS5_1ELi9ELi3EN4cute5tupleIJNSA_1CILi2EEENSC_ILi1EEESE_EEENS1_36KernelImplicitTmaWarpSpecializedSm90ELi1EEENSB_IJNSC_ILi256EEENSC_ILi128EEENSB_IJNSC_ILi32EEEEEEEEENS_6half_tESN_NSA_8TiledMMAINSA_8MMA_AtomIJNSA_4SM904GMMA26MMA_64x128x16_F32F16F16_SSILNSR_5MajorE0ELST_1ELNSR_7ScaleInE1ELSU_1EEEEEENSA_6LayoutINSB_IJSE_SE_SE_EEENSB_IJNSC_ILi0EEESZ_SZ_EEEEENSB_IJNSA_10UnderscoreES12_S12_EEEEENS7_6detail26Sm90ImplicitGemmTileTraitsINSA_20SM90_TMA_LOAD_IM2COLENSA_14ComposedLayoutINSA_7SwizzleILi2ELi4ELi3EEENSA_18smem_ptr_flag_bitsILi16EEENSX_INSB_IJNSB_IJNSC_ILi8EEESK_EEENSB_IJSK_SE_EEENSB_IJSE_NSC_ILi9EEEEEEEEENSB_IJNSB_IJSK_SI_EEENSB_IJSE_SZ_EEENSB_IJSZ_NSC_ILi8192EEEEEEEEEEEEEvEENS16_INSA_23SM90_TMA_LOAD_MULTICASTENS18_INS19_ILi3ELi4ELi3EEES1C_NSX_INSB_IJNSB_IJNSC_ILi64EEESD_EEENSB_IJS1D_NSC_ILi4EEEEEES1H_EEENSB_IJNSB_IJSE_NSC_ILi2048EEEEEENSB_IJS1T_NSC_ILi512EEEEEENSB_IJSZ_NSC_ILi4096EEEEEEEEEEEEEvEEEENS_8epilogue10collective6detail29Sm90TmaWarpSpecializedAdapterINS2A_15DefaultEpilogueISN_NSB_IJNSB_IJllllEEESE_SZ_EEES2F_NS29_6thread17LinearCombinationISN_Li1EffLNS2G_9ScaleType4KindE0ELNS_15FloatRoundStyleE2ESN_EENS_4gemm15EpilogueDefaultEEEEEvvEEEEvNT_6ParamsE)
        .other          _ZN7cutlass13device_kernelINS_4conv6kernel13ConvUniversalINS1_16ConvProblemShapeILNS1_8OperatorE1ELi3EEENS1_10collective14CollectiveConvINS1_46MainloopSm90TmaGmmaWarpSpecializedImplicitGemmILS5_1ELi9ELi3EN4cute5tupleIJNSA_1CILi2EEENSC_ILi1EEESE_EEENS1_36KernelImplicitTmaWarpSpecializedSm90ELi1EEENSB_IJNSC_ILi256EEENSC_ILi128EEENSB_IJNSC_ILi32EEEEEEEEENS_6half_tESN_NSA_8TiledMMAINSA_8MMA_AtomIJNSA_4SM904GMMA26MMA_64x128x16_F32F16F16_SSILNSR_5MajorE0ELST_1ELNSR_7ScaleInE1ELSU_1EEEEEENSA_6LayoutINSB_IJSE_SE_SE_EEENSB_IJNSC_ILi0EEESZ_SZ_EEEEENSB_IJNSA_10UnderscoreES12_S12_EEEEENS7_6detail26Sm90ImplicitGemmTileTraitsINSA_20SM90_TMA_LOAD_IM2COLENSA_14ComposedLayoutINSA_7SwizzleILi2ELi4ELi3EEENSA_18smem_ptr_flag_bitsILi16EEENSX_INSB_IJNSB_IJNSC_ILi8EEESK_EEENSB_IJSK_SE_EEENSB_IJSE_NSC_ILi9EEEEEEEEENSB_IJNSB_IJSK_SI_EEENSB_IJSE_SZ_EEENSB_IJSZ_NSC_ILi8192EEEEEEEEEEEEEvEENS16_INSA_23SM90_TMA_LOAD_MULTICASTENS18_INS19_ILi3ELi4ELi3EEES1C_NSX_INSB_IJNSB_IJNSC_ILi64EEESD_EEENSB_IJS1D_NSC_ILi4EEEEEES1H_EEENSB_IJNSB_IJSE_NSC_ILi2048EEEEEENSB_IJS1T_NSC_ILi512EEEEEENSB_IJSZ_NSC_ILi4096EEEEEEEEEEEEEvEEEENS_8epilogue10collective6detail29Sm90TmaWarpSpecializedAdapterINS2A_15DefaultEpilogueISN_NSB_IJNSB_IJllllEEESE_SZ_EEES2F_NS29_6thread17LinearCombinationISN_Li1EffLNS2G_9ScaleType4KindE0ELNS_15FloatRoundStyleE2ESN_EENS_4gemm15EpilogueDefaultEEEEEvvEEEEvNT_6ParamsE,@"STO_CUDA_ENTRY STV_DEFAULT"
_ZN7cutlass13device_kernelINS_4conv6kernel13ConvUniversalINS1_16ConvProblemShapeILNS1_8OperatorE1ELi3EEENS1_10collective14CollectiveConvINS1_46MainloopSm90TmaGmmaWarpSpecializedImplicitGemmILS5_1ELi9ELi3EN4cute5tupleIJNSA_1CILi2EEENSC_ILi1EEESE_EEENS1_36KernelImplicitTmaWarpSpecializedSm90ELi1EEENSB_IJNSC_ILi256EEENSC_ILi128EEENSB_IJNSC_ILi32EEEEEEEEENS_6half_tESN_NSA_8TiledMMAINSA_8MMA_AtomIJNSA_4SM904GMMA26MMA_64x128x16_F32F16F16_SSILNSR_5MajorE0ELST_1ELNSR_7ScaleInE1ELSU_1EEEEEENSA_6LayoutINSB_IJSE_SE_SE_EEENSB_IJNSC_ILi0EEESZ_SZ_EEEEENSB_IJNSA_10UnderscoreES12_S12_EEEEENS7_6detail26Sm90ImplicitGemmTileTraitsINSA_20SM90_TMA_LOAD_IM2COLENSA_14ComposedLayoutINSA_7SwizzleILi2ELi4ELi3EEENSA_18smem_ptr_flag_bitsILi16EEENSX_INSB_IJNSB_IJNSC_ILi8EEESK_EEENSB_IJSK_SE_EEENSB_IJSE_NSC_ILi9EEEEEEEEENSB_IJNSB_IJSK_SI_EEENSB_IJSE_SZ_EEENSB_IJSZ_NSC_ILi8192EEEEEEEEEEEEEvEENS16_INSA_23SM90_TMA_LOAD_MULTICASTENS18_INS19_ILi3ELi4ELi3EEES1C_NSX_INSB_IJNSB_IJNSC_ILi64EEESD_EEENSB_IJS1D_NSC_ILi4EEEEEES1H_EEENSB_IJNSB_IJSE_NSC_ILi2048EEEEEENSB_IJS1T_NSC_ILi512EEEEEENSB_IJSZ_NSC_ILi4096EEEEEEEEEEEEEvEEEENS_8epilogue10collective6detail29Sm90TmaWarpSpecializedAdapterINS2A_15DefaultEpilogueISN_NSB_IJNSB_IJllllEEESE_SZ_EEES2F_NS29_6thread17LinearCombinationISN_Li1EffLNS2G_9ScaleType4KindE0ELNS_15FloatRoundStyleE2ESN_EENS_4gemm15EpilogueDefaultEEEEEvvEEEEvNT_6ParamsE:
[----:B------:R-:W0:Y:S01]  /*0000*/  LDC R1, c[0x0][0x28] ;  /* 0x00000a00ff017b82 */ /* 0x000e220000000800 */
[----:B------:R-:W1:Y:S01]  /*0010*/  S2R R9, SR_TID.X ;  /* 0x0000000000097919 */ /* 0x000e620000002100 */
[----:B------:R-:W-:Y:S01]  /*0020*/  ELECT P0, URZ, PT ;  /* 0x00000000003f782f */ /* 0x000fe20003800000 */
[----:B------:R-:W-:Y:S01]  /*0030*/  BSSY B0, `(.L_x_0) ;  /* 0x0000017000007945 */ /* 0x000fe20003800000 */
[----:B0-----:R-:W-:Y:S01]  /*0040*/  VIADD R1, R1, 0xfffffd90 ;  /* 0xfffffd9001017836 */ /* 0x001fe20000000000 */
[----:B------:R-:W0:Y:S01]  /*0050*/  S2R R4, SR_CTAID.X ;  /* 0x0000000000047919 */ /* 0x000e220000002500 */
[--C-:B-1----:R-:W-:Y:S02]  /*0060*/  SHF.R.U32.HI R0, RZ, 0x5, R9.reuse ;  /* 0x00000005ff007819 */ /* 0x102fe40000011609 */
[----:B------:R-:W-:-:S03]  /*0070*/  SHF.R.U32.HI R3, RZ, 0x7, R9 ;  /* 0x00000007ff037819 */ /* 0x000fc60000011609 */
[----:B------:R-:W1:Y:S04]  /*0080*/  SHFL.IDX PT, R2, R0, RZ, 0x1f ;  /* 0x00001fff00027589 */ /* 0x000e6800000e0000 */
[----:B------:R-:W2:Y:S01]  /*0090*/  SHFL.IDX PT, R3, R3, RZ, 0x1f ;  /* 0x00001fff03037589 */ /* 0x000ea200000e0000 */
[----:B-1----:R-:W-:Y:S02]  /*00a0*/  R2UR UR4, R2 ;  /* 0x00000000020472ca */ /* 0x002fe400000e0000 */
[----:B------:R-:W-:-:S11]  /*00b0*/  SHF.R.S32.HI R2, RZ, 0x1f, R9 ;  /* 0x0000001fff027819 */ /* 0x000fd60000011409 */
[----:B------:R-:W-:Y:S02]  /*00c0*/  USHF.R.S32.HI UR5, URZ, 0x1f, UR4 ;  /* 0x0000001f3f057899 */ /* 0x000fe40008011404 */
[----:B------:R-:W-:Y:S02]  /*00d0*/  ISETP.NE.OR P0, PT, RZ, UR4, !P0 ;  /* 0x00000004ff007c0c */ /* 0x000fe4000c705670 */
[----:B------:R-:W-:-:S04]  /*00e0*/  ULEA.HI UR5, UR5, UR4, URZ, 0x2 ;  /* 0x0000000405057291 */ /* 0x000fc8000f8f103f */
[----:B------:R-:W-:-:S04]  /*00f0*/  ULOP3.LUT UR5, UR5, 0xfffffffc, URZ, 0xc0, !UPT ;  /* 0xfffffffc05057892 */ /* 0x000fc8000f8ec03f */
[----:B------:R-:W-:-:S03]  /*0100*/  UIADD3 UR7, UR4, -UR5, URZ ;  /* 0x8000000504077290 */ /* 0x000fc6000fffe03f */
[----:B0-2---:R-:W-:Y:S09]  /*0110*/  @P0 BRA `(.L_x_1) ;  /* 0x0000000000200947 */ /* 0x005ff20003800000 */
[----:B------:R-:W-:Y:S02]  /*0120*/  ULDC.64 UR4, c[0x0][0x198] ;  /* 0x0000660000047ab9 */ /* 0x000fe40000000a00 */
[----:B------:R-:W-:Y:S02]  /*0130*/  UIADD3 UR8, UP0, UR4, 0xf0, URZ ;  /* 0x000000f004087890 */ /* 0x000fe4000ff1e03f */
[----:B------:R-:W-:Y:S02]  /*0140*/  UIADD3 UR4, UP1, UR4, 0x270, URZ ;  /* 0x0000027004047890 */ /* 0x000fe4000ff3e03f */
[----:B------:R-:W-:Y:S02]  /*0150*/  UIADD3.X UR9, URZ, UR5, URZ, UP0, !UPT ;  /* 0x000000053f097290 */ /* 0x000fe400087fe43f */
[----:B------:R-:W-:-:S07]  /*0160*/  UIADD3.X UR5, URZ, UR5, URZ, UP1, !UPT ;  /* 0x000000053f057290 */ /* 0x000fce0008ffe43f */
[----:B------:R0:W-:Y:S02]  /*0170*/  UTMACCTL.PF [UR8] ;  /* 0x00000000080079b9 */ /* 0x0001e40008040000 */
[----:B------:R0:W-:Y:S02]  /*0180*/  UTMACCTL.PF [UR4] ;  /* 0x00000000040079b9 */ /* 0x0001e40008040000 */
[----:B0-----:R-:W-:Y:S01]  /*0190*/  NOP ;  /* 0x0000000000007918 */ /* 0x001fe20000000000 */
.L_x_1:
[----:B------:R-:W-:Y:S05]  /*01a0*/  BSYNC B0 ;  /* 0x0000000000007941 */ /* 0x000fea0003800000 */
.L_x_0:
[----:B------:R-:W0:Y:S01]  /*01b0*/  SHFL.IDX PT, R0, R0, RZ, 0x1f ;  /* 0x00001fff00007589 */ /* 0x000e2200000e0000 */
[----:B------:R-:W-:Y:S02]  /*01c0*/  LEA.HI R2, R2, R9, RZ, 0x7 ;  /* 0x0000000902027211 */ /* 0x000fe400078f38ff */
[----:B------:R-:W-:Y:S01]  /*01d0*/  R2UR UR11, R3 ;  /* 0x00000000030b72ca */ /* 0x000fe200000e0000 */
[----:B------:R-:W1:Y:S01]  /*01e0*/  S2R R10, SR_CTAID.Y ;  /* 0x00000000000a7919 */ /* 0x000e620000002600 */
[----:B------:R-:W-:Y:S02]  /*01f0*/  LOP3.LUT R2, R2, 0xffffff80, RZ, 0xc0, !PT ;  /* 0xffffff8002027812 */ /* 0x000fe400078ec0ff */
[----:B------:R-:W-:-:S03]  /*0200*/  I2FP.F32.U32 R6, R4 ;  /* 0x0000000400067245 */ /* 0x000fc60000201000 */
[----:B------:R-:W-:-:S05]  /*0210*/  IMAD.IADD R7, R9, 0x1, -R2 ;  /* 0x0000000109077824 */ /* 0x000fca00078e0a02 */
[----:B------:R-:W-:Y:S01]  /*0220*/  SHF.R.S32.HI R8, RZ, 0x1f, R7 ;  /* 0x0000001fff087819 */ /* 0x000fe20000011407 */
[----:B------:R-:W-:Y:S02]  /*0230*/  ULOP3.LUT UP0, URZ, UR11, UR7, URZ, 0xfc, !UPT ;  /* 0x000000070b3f7292 */ /* 0x000fe4000f80fc3f */
[----:B------:R-:W-:Y:S01]  /*0240*/  UISETP.NE.AND UP1, UPT, UR11, 0x1, UPT ;  /* 0x000000010b00788c */ /* 0x000fe2000bf25270 */
[----:B------:R-:W-:Y:S01]  /*0250*/  LEA.HI R2, R8, R7, RZ, 0x3 ;  /* 0x0000000708027211 */ /* 0x000fe200078f18ff */
[----:B------:R-:W-:-:S03]  /*0260*/  USEL UR6, URZ, 0x1, UP0 ;  /* 0x000000013f067887 */ /* 0x000fc60008000000 */
[--C-:B------:R-:W-:Y:S01]  /*0270*/  SHF.R.S32.HI R3, RZ, 0x3, R2.reuse ;  /* 0x00000003ff037819 */ /* 0x100fe20000011402 */
[----:B------:R-:W-:Y:S01]  /*0280*/  USEL UR6, UR6, 0x2, UP1 ;  /* 0x0000000206067887 */ /* 0x000fe20008800000 */
[----:B0-----:R-:W-:Y:S02]  /*0290*/  ISETP.NE.AND P0, PT, R0, RZ, PT ;  /* 0x000000ff0000720c */ /* 0x001fe40003f05270 */
[----:B------:R-:W-:Y:S02]  /*02a0*/  SHF.R.S32.HI R2, RZ, 0x1f, R2 ;  /* 0x0000001fff027819 */ /* 0x000fe40000011402 */
[----:B------:R-:W-:Y:S02]  /*02b0*/  SHF.R.S32.HI R5, RZ, 0x1f, R0 ;  /* 0x0000001fff057819 */ /* 0x000fe40000011400 */
[----:B------:R-:W-:Y:S02]  /*02c0*/  LEA.HI R2, R2, R3, RZ, 0x2 ;  /* 0x0000000302027211 */ /* 0x000fe400078f10ff */
[----:B------:R-:W-:-:S05]  /*02d0*/  LEA.HI R5, R5, R0, RZ, 0x2 ;  /* 0x0000000005057211 */ /* 0x000fca00078f10ff */
[----:B-1----:R-:W-:Y:S05]  /*02e0*/  @P0 BRA `(.L_x_2) ;  /* 0x00000000008c0947 */ /* 0x002fea0003800000 */
[----:B------:R-:W-:Y:S01]  /*02f0*/  ELECT P0, URZ, PT ;  /* 0x00000000003f782f */ /* 0x000fe20003800000 */
[----:B------:R-:W-:-:S12]  /*0300*/  BSSY B0, `(.L_x_2) ;  /* 0x0000021000007945 */ /* 0x000fd80003800000 */
[----:B------:R-:W-:Y:S05]  /*0310*/  @!P0 BRA `(.L_x_3) ;  /* 0x00000000007c8947 */ /* 0x000fea0003800000 */
[----:B------:R-:W0:Y:S01]  /*0320*/  S2UR UR10, SR_CgaCtaId ;  /* 0x00000000000a79c3 */ /* 0x000e220000008800 */
[----:B------:R-:W-:Y:S01]  /*0330*/  UMOV UR4, 0x400 ;  /* 0x0000040000047882 */ /* 0x000fe20000000000 */
[----:B------:R-:W-:Y:S01]  /*0340*/  UMOV UR5, 0x1 ;  /* 0x0000000100057882 */ /* 0x000fe20000000000 */
[----:B------:R-:W-:Y:S02]  /*0350*/  UMOV UR8, 0x2 ;  /* 0x0000000200087882 */ /* 0x000fe40000000000 */
[----:B------:R-:W-:-:S04]  /*0360*/  UIADD3 UR8, -UR8, 0x100000, URZ ;  /* 0x0010000008087890 */ /* 0x000fc8000fffe13f */
[----:B------:R-:W-:Y:S02]  /*0370*/  USHF.L.U32 UR9, UR8, 0xb, URZ ;  /* 0x0000000b08097899 */ /* 0x000fe4000800063f */
[----:B------:R-:W-:Y:S02]  /*0380*/  USHF.L.U32 UR8, UR8, 0x1, URZ ;  /* 0x0000000108087899 */ /* 0x000fe4000800063f */
[----:B0-----:R-:W-:Y:S02]  /*0390*/  ULEA UR10, UR10, UR4, 0x18 ;  /* 0x000000040a0a7291 */ /* 0x001fe4000f8ec03f */
[----:B------:R-:W-:-:S04]  /*03a0*/  UIADD3 UR4, -UR5, 0x100000, URZ ;  /* 0x0010000005047890 */ /* 0x000fc8000fffe13f */
[----:B------:R-:W-:Y:S02]  /*03b0*/  USHF.L.U32 UR5, UR4, 0xb, URZ ;  /* 0x0000000b04057899 */ /* 0x000fe4000800063f */
[----:B------:R-:W-:Y:S01]  /*03c0*/  USHF.L.U32 UR4, UR4, 0x1, URZ ;  /* 0x0000000104047899 */ /* 0x000fe2000800063f */
[----:B------:R-:W0:Y:S11]  /*03d0*/  FENCE.VIEW.ASYNC.S ;  /* 0x00000000000073c6 */ /* 0x000e360000000000 */
[----:B0-----:R0:W1:Y:S01]  /*03e0*/  SYNCS.EXCH.64 URZ, [UR10+0x36000], UR4 ;  /* 0x036000040a3f75b2 */ /* 0x0010620008000100 */
[----:B------:R0:W2:Y:S01]  /*03f0*/  SYNCS.EXCH.64 URZ, [UR10+0x36048], UR8 ;  /* 0x036048080a3f75b2 */ /* 0x0000a20008000100 */
[----:B------:R0:W3:Y:S01]  /*0400*/  SYNCS.EXCH.64 URZ, [UR10+0x36008], UR4 ;  /* 0x036008040a3f75b2 */ /* 0x0000e20008000100 */
[----:B------:R0:W4:Y:S01]  /*0410*/  SYNCS.EXCH.64 URZ, [UR10+0x36050], UR8 ;  /* 0x036050080a3f75b2 */ /* 0x0001220008000100 */
[----:B------:R0:W0:Y:S01]  /*0420*/  SYNCS.EXCH.64 URZ, [UR10+0x36010], UR4 ;  /* 0x036010040a3f75b2 */ /* 0x0000220008000100 */
        /* <DEDUP_REMOVED lines=13> */
[----:B------:R-:W-:Y:S01]  /*0500*/  NOP ;  /* 0x0000000000007918 */ /* 0x000fe20000000000 */
.L_x_3:
[----:B0-----:R-:W-:Y:S05]  /*0510*/  BSYNC B0 ;  /* 0x0000000000007941 */ /* 0x001fea0003800000 */
.L_x_2:
[----:B------:R-:W-:Y:S01]  /*0520*/  ULDC UR4, c[0x0][0x150] ;  /* 0x0000540000047ab9 */ /* 0x000fe20000000800 */
[----:B------:R-:W-:Y:S01]  /*0530*/  LOP3.LUT R2, R2, 0xfffffffc, RZ, 0xc0, !PT ;  /* 0xfffffffc02027812 */ /* 0x000fe200078ec0ff */
[----:B------:R-:W-:Y:S01]  /*0540*/  FMUL R6, R6, UR4 ;  /* 0x0000000406067c20 */ /* 0x000fe20008400000 */
[----:B------:R-:W-:Y:S01]  /*0550*/  LOP3.LUT R5, R5, 0x3ffffffc, RZ, 0xc0, !PT ;  /* 0x3ffffffc05057812 */ /* 0x000fe200078ec0ff */
[----:B------:R-:W-:Y:S01]  /*0560*/  ULDC UR4, c[0x0][0x154] ;  /* 0x0000550000047ab9 */ /* 0x000fe20000000800 */
[----:B------:R-:W-:Y:S01]  /*0570*/  LOP3.LUT P0, RZ, R7, 0x7, RZ, 0xc0, !PT ;  /* 0x0000000707ff7812 */ /* 0x000fe2000780c0ff */
[----:B------:R-:W-:Y:S01]  /*0580*/  IMAD.IADD R2, R3, 0x1, -R2 ;  /* 0x0000000103027824 */ /* 0x000fe200078e0a02 */
[----:B------:R-:W-:Y:S01]  /*0590*/  NOP ;  /* 0x0000000000007918 */ /* 0x000fe20000000000 */
[----:B------:R-:W0:Y:S01]  /*05a0*/  F2I.U32.TRUNC.NTZ R6, R6 ;  /* 0x0000000600067305 */ /* 0x000e22000020f000 */
[----:B------:R-:W-:Y:S01]  /*05b0*/  IMAD.IADD R5, R0, 0x1, -R5 ;  /* 0x0000000100057824 */ /* 0x000fe200078e0a05 */
[----:B------:R-:W-:-:S03]  /*05c0*/  NOP ;  /* 0x0000000000007918 */ /* 0x000fc60000000000 */
[----:B------:R-:W-:Y:S01]  /*05d0*/  IMAD R2, R5, 0x4, R2 ;  /* 0x0000000405027824 */ /* 0x000fe200078e0202 */
[----:B------:R-:W-:-:S04]  /*05e0*/  I2FP.F32.U32 R5, R10 ;  /* 0x0000000a00057245 */ /* 0x000fc80000201000 */
[----:B------:R-:W-:Y:S01]  /*05f0*/  LEA.HI R0, R2, R2, RZ, 0x1 ;  /* 0x0000000202007211 */ /* 0x000fe200078f08ff */
[----:B------:R-:W-:Y:S01]  /*0600*/  FMUL R5, R5, UR4 ;  /* 0x0000000405057c20 */ /* 0x000fe20008400000 */
[----:B------:R-:W-:Y:S02]  /*0610*/  ULDC UR4, c[0x0][0x144] ;  /* 0x0000510000047ab9 */ /* 0x000fe40000000800 */
[----:B------:R-:W-:Y:S01]  /*0620*/  LOP3.LUT R3, R0, 0xfffffffe, RZ, 0xc0, !PT ;  /* 0xfffffffe00037812 */ /* 0x000fe200078ec0ff */
[----:B0-----:R-:W-:Y:S02]  /*0630*/  IMAD.MOV R11, RZ, RZ, -R6 ;  /* 0x000000ffff0b7224 */ /* 0x001fe400078e0a06 */
[----:B------:R-:W0:Y:S02]  /*0640*/  F2I.U32.TRUNC.NTZ R5, R5 ;  /* 0x0000000500057305 */ /* 0x000e24000020f000 */
[----:B------:R-:W-:Y:S01]  /*0650*/  IMAD R0, R11, UR4, R4 ;  /* 0x000000040b007c24 */ /* 0x000fe2000f8e0204 */
[----:B------:R-:W-:Y:S01]  /*0660*/  ULDC UR4, c[0x0][0x148] ;  /* 0x0000520000047ab9 */ /* 0x000fe20000000800 */
[----:B------:R-:W5:Y:S01]  /*0670*/  LDC R11, c[0x0][0x140] ;  /* 0x00005000ff0b7b82 */ /* 0x000f620000000800 */
[----:B------:R-:W-:-:S05]  /*0680*/  IMAD.IADD R3, R2, 0x1, -R3 ;  /* 0x0000000102037824 */ /* 0x000fca00078e0a03 */
[----:B------:R-:W-:Y:S01]  /*0690*/  ISETP.NE.AND P2, PT, R3, R0, PT ;  /* 0x000000000300720c */ /* 0x000fe20003f45270 */
[----:B------:R-:W-:-:S05]  /*06a0*/  IMAD.SHL.U32 R3, R2, 0x4, RZ ;  /* 0x0000000402037824 */ /* 0x000fca00078e00ff */
[----:B------:R-:W-:Y:S01]  /*06b0*/  LOP3.LUT R6, R2, 0xc, R3, 0x78, !PT ;  /* 0x0000000c02067812 */ /* 0x000fe200078e7803 */
[----:B0-----:R-:W-:Y:S02]  /*06c0*/  IMAD.MOV R3, RZ, RZ, -R5 ;  /* 0x000000ffff037224 */ /* 0x001fe400078e0a05 */
[----:B------:R-:W-:Y:S01]  /*06d0*/  IMAD.MOV.U32 R5, RZ, RZ, 0x1 ;  /* 0x00000001ff057424 */ /* 0x000fe200078e00ff */
[C---:B------:R-:W-:Y:S01]  /*06e0*/  ISETP.LT.U32.AND P0, PT, R6.reuse, 0x2, !P0 ;  /* 0x000000020600780c */ /* 0x040fe20004701070 */
[----:B------:R-:W-:Y:S02]  /*06f0*/  IMAD R3, R3, UR4, R10 ;  /* 0x0000000403037c24 */ /* 0x000fe4000f8e020a */
[----:B------:R-:W-:-:S04]  /*0700*/  @P2 LEA.HI R0, R6, R6, RZ, 0x1 ;  /* 0x0000000606002211 */ /* 0x000fc800078f08ff */
[----:B------:R-:W-:Y:S02]  /*0710*/  @P2 SHF.R.S32.HI R0, RZ, 0x1, R0 ;  /* 0x00000001ff002819 */ /* 0x000fe40000011400 */
[----:B-----5:R-:W-:Y:S02]  /*0720*/  ISETP.EQ.U32.AND P1, PT, R11, 0x1, PT ;  /* 0x000000010b00780c */ /* 0x020fe40003f22070 */
[----:B------:R-:W-:Y:S02]  /*0730*/  @P2 ISETP.NE.AND P3, PT, R0, R3, PT ;  /* 0x000000030000220c */ /* 0x000fe40003f65270 */
[----:B------:R-:W-:Y:S02]  /*0740*/  SEL R0, RZ, 0x1, !P0 ;  /* 0x00000001ff007807 */ /* 0x000fe40004000000 */
[----:B------:R-:W-:-:S04]  /*0750*/  @P2 SEL R5, RZ, 0x1, P3 ;  /* 0x00000001ff052807 */ /* 0x000fc80001800000 */
[----:B------:R-:W-:-:S03]  /*0760*/  LOP3.LUT R5, R5, R0, RZ, 0xc0, !PT ;  /* 0x0000000005057212 */ /* 0x000fc600078ec0ff */
[----:B------:R-:W-:Y:S05]  /*0770*/  @!P1 BRA `(.L_x_4) ;  /* 0x0000000000089947 */ /* 0x000fea0003800000 */
[----:B-1234-:R-:W-:Y:S01]  /*0780*/  UCGABAR_ARV ;  /* 0x00000000000079c7 */ /* 0x01efe20008000000 */
[----:B------:R-:W-:Y:S05]  /*0790*/  BRA `(.L_x_5) ;  /* 0x0000000000047947 */ /* 0x000fea0003800000 */
.L_x_4:
[----:B-1234-:R-:W-:Y:S01]  /*07a0*/  NOP ;  /* 0x0000000000007918 */ /* 0x01efe20000000000 */
.L_x_5:
[----:B------:R-:W-:Y:S01]  /*07b0*/  ULDC.64 UR4, c[0x0][0x618] ;  /* 0x0001860000047ab9 */ /* 0x000fe20000000a00 */
[----:B------:R-:W-:Y:S01]  /*07c0*/  ULDC.64 UR14, c[0x0][0x208] ;  /* 0x00008200000e7ab9 */ /* 0x000fe20000000a00 */
[----:B------:R-:W-:-:S04]  /*07d0*/  ISETP.NE.U32.AND P0, PT, RZ, UR4, PT ;  /* 0x00000004ff007c0c */ /* 0x000fc8000bf05070 */
[----:B------:R-:W-:-:S13]  /*07e0*/  ISETP.NE.AND.EX P0, PT, RZ, UR5, PT, P0 ;  /* 0x00000005ff007c0c */ /* 0x000fda000bf05300 */
[----:B------:R-:W-:Y:S05]  /*07f0*/  @!P0 BRA `(.L_x_6) ;  /* 0x0000000000208947 */ /* 0x000fea0003800000 */
[----:B------:R-:W0:Y:S02]  /*0800*/  LDC.64 R2, c[0x0][0x618] ;  /* 0x00018600ff027b82 */ /* 0x000e240000000a00 */
[----:B0-----:R-:W2:Y:S02]  /*0810*/  LDG.E.64 R2, desc[UR14][R2.64] ;  /* 0x0000000e02027981 */ /* 0x001ea4000c1e1b00 */
[----:B--2---:R-:W-:-:S04]  /*0820*/  ISETP.NE.U32.AND P0, PT, R2, RZ, PT ;  /* 0x000000ff0200720c */ /* 0x004fc80003f05070 */
[----:B------:R-:W-:-:S13]  /*0830*/  ISETP.NE.AND.EX P0, PT, R3, RZ, PT, P0 ;  /* 0x000000ff0300720c */ /* 0x000fda0003f05300 */
[----:B------:R-:W-:Y:S05]  /*0840*/  @!P0 BRA `(.L_x_6) ;  /* 0x00000000000c8947 */ /* 0x000fea0003800000 */
[----:B------:R-:W2:Y:S02]  /*0850*/  LD.E R2, desc[UR14][R2.64] ;  /* 0x0000000e02027980 */ /* 0x000ea4000c101900 */
[----:B--2---:R-:W-:Y:S01]  /*0860*/  R2UR UR13, R2 ;  /* 0x00000000020d72ca */ /* 0x004fe200000e0000 */
[----:B------:R-:W-:-:S14]  /*0870*/  BRA `(.L_x_7) ;  /* 0x0000000000247947 */ /* 0x000fdc0003800000 */
.L_x_6:
[----:B------:R-:W-:Y:S02]  /*0880*/  ULDC.64 UR4, c[0x0][0x608] ;  /* 0x0001820000047ab9 */ /* 0x000fe40000000a00 */
[----:B------:R-:W-:-:S04]  /*0890*/  ISETP.NE.U32.AND P0, PT, RZ, UR4, PT ;  /* 0x00000004ff007c0c */ /* 0x000fc8000bf05070 */
[----:B------:R-:W-:-:S13]  /*08a0*/  ISETP.NE.AND.EX P0, PT, RZ, UR5, PT, P0 ;  /* 0x00000005ff007c0c */ /* 0x000fda000bf05300 */
[----:B------:R-:W-:Y:S05]  /*08b0*/  @!P0 BRA `(.L_x_8) ;  /* 0x0000000000108947 */ /* 0x000fea0003800000 */
[----:B------:R-:W0:Y:S02]  /*08c0*/  LDC.64 R2, c[0x0][0x608] ;  /* 0x00018200ff027b82 */ /* 0x000e240000000a00 */
[----:B0-----:R-:W2:Y:S02]  /*08d0*/  LDG.E R2, desc[UR14][R2.64] ;  /* 0x0000000e02027981 */ /* 0x001ea4000c1e1900 */
[----:B--2---:R-:W-:Y:S01]  /*08e0*/  R2UR UR13, R2 ;  /* 0x00000000020d72ca */ /* 0x004fe200000e0000 */
[----:B------:R-:W-:-:S14]  /*08f0*/  BRA `(.L_x_7) ;  /* 0x0000000000047947 */ /* 0x000fdc0003800000 */
.L_x_8:
[----:B------:R-:W-:-:S05]  /*0900*/  ULDC UR13, c[0x0][0x600] ;  /* 0x00018000000d7ab9 */ /* 0x000fca0000000800 */
.L_x_7:
[----:B------:R-:W-:Y:S02]  /*0910*/  ULDC.64 UR4, c[0x0][0x620] ;  /* 0x0001880000047ab9 */ /* 0x000fe40000000a00 */
        /* <DEDUP_REMOVED lines=11> */
.L_x_9:
        /* <DEDUP_REMOVED lines=8> */
.L_x_11:
[----:B------:R-:W-:-:S05]  /*0a50*/  ULDC UR16, c[0x0][0x604] ;  /* 0x0001810000107ab9 */ /* 0x000fca0000000800 */
.L_x_10:
[----:B------:R-:W-:Y:S01]  /*0a60*/  ULDC UR4, c[0x0][0x3dc] ;  /* 0x0000f70000047ab9 */ /* 0x000fe20000000800 */
[----:B------:R-:W-:Y:S01]  /*0a70*/  ULDC.64 UR8, c[0x0][0x3e0] ;  /* 0x0000f80000087ab9 */ /* 0x000fe20000000a00 */
[----:B------:R-:W-:Y:S02]  /*0a80*/  UIADD3 UR4, UR4, 0x1f, URZ ;  /* 0x0000001f04047890 */ /* 0x000fe4000fffe03f */
[----:B------:R-:W-:Y:S02]  /*0a90*/  UIMAD UR8, UR9, UR8, URZ ;  /* 0x00000008090872a4 */ /* 0x000fe4000f8e023f */
[----:B------:R-:W-:-:S04]  /*0aa0*/  USHF.R.S32.HI UR5, URZ, 0x1f, UR4 ;  /* 0x0000001f3f057899 */ /* 0x000fc80008011404 */
[----:B------:R-:W-:-:S03]  /*0ab0*/  ULEA.HI UR4, UR5, UR4, URZ, 0x5 ;  /* 0x0000000405047291 */ /* 0x000fc6000f8f283f */
[----:B------:R-:W-:Y:S01]  /*0ac0*/  ULDC UR5, c[0x0][0x3e8] ;  /* 0x0000fa0000057ab9 */ /* 0x000fe20000000800 */
[----:B------:R-:W-:Y:S02]  /*0ad0*/  USHF.R.S32.HI UR4, URZ, 0x5, UR4 ;  /* 0x000000053f047899 */ /* 0x000fe40008011404 */
[----:B------:R-:W-:-:S04]  /*0ae0*/  UIMAD UR5, UR8, UR5, URZ ;  /* 0x00000005080572a4 */ /* 0x000fc8000f8e023f */
[----:B------:R-:W-:Y:S01]  /*0af0*/  UIMAD UR5, UR4, UR5, URZ ;  /* 0x00000005040572a4 */ /* 0x000fe2000f8e023f */
[----:B------:R-:W-:Y:S11]  /*0b00*/  @!P1 BRA `(.L_x_12) ;  /* 0x00000000000c9947 */ /* 0x000ff60003800000 */
[----:B------:R-:W-:Y:S01]  /*0b10*/  UCGABAR_WAIT ;  /* 0x0000000000007dc7 */ /* 0x000fe20008000000 */
[----:B------:R-:W-:Y:S01]  /*0b20*/  CCTL.IVALL ;  /* 0x00000000ff00798f */ /* 0x000fe20002000000 */
[----:B------:R-:W-:Y:S05]  /*0b30*/  BRA `(.L_x_13) ;  /* 0x0000000000047947 */ /* 0x000fea0003800000 */
.L_x_12:
[----:B------:R-:W-:Y:S06]  /*0b40*/  BAR.SYNC.DEFER_BLOCKING 0x0 ;  /* 0x0000000000007b1d */ /* 0x000fec0000010000 */
.L_x_13:
[----:B------:R-:W-:-:S13]  /*0b50*/  ISETP.NE.AND P0, PT, RZ, UR11, PT ;  /* 0x0000000bff007c0c */ /* 0x000fda000bf05270 */
[----:B------:R-:W-:Y:S05]  /*0b60*/  @!P0 BRA `(.L_x_14) ;  /* 0x0000013000608947 */ /* 0x000fea0003800000 */
[----:B------:R-:W-:-:S06]  /*0b70*/  UISETP.NE.AND UP0, UPT, UR11, 0x1, UPT ;  /* 0x000000010b00788c */ /* 0x000fcc000bf05270 */
[----:B------:R-:W-:-:S13]  /*0b80*/  PLOP3.LUT P0, PT, PT, PT, UP0, 0x80, 0x0 ;  /* 0x000000000000781c */ /* 0x000fda0003f0f008 */
[----:B------:R-:W-:Y:S05]  /*0b90*/  @P0 EXIT ;  /* 0x000000000000094d */ /* 0x000fea0003800000 */
[----:B------:R0:W-:Y:S01]  /*0ba0*/  STL [R1], RZ ;  /* 0x000000ff01007387 */ /* 0x0001e20000100800 */
[----:B------:R-:W-:Y:S01]  /*0bb0*/  UISETP.GE.AND UP0, UPT, UR5, 0x1, UPT ;  /* 0x000000010500788c */ /* 0x000fe2000bf06270 */
[----:B------:R-:W-:Y:S01]  /*0bc0*/  CS2R R86, SRZ ;  /* 0x0000000000567805 */ /* 0x000fe2000001ff00 */
[----:B------:R-:W-:Y:S01]  /*0bd0*/  UMOV UR4, URZ ;  /* 0x0000003f00047c82 */ /* 0x000fe20008000000 */
[----:B------:R0:W-:Y:S01]  /*0be0*/  STL [R1+0x4], RZ ;  /* 0x000004ff01007387 */ /* 0x0001e20000100800 */
[----:B------:R-:W-:Y:S02]  /*0bf0*/  CS2R R152, SRZ ;  /* 0x0000000000987805 */ /* 0x000fe4000001ff00 */
[----:B------:R-:W-:Y:S02]  /*0c00*/  CS2R R154, SRZ ;  /* 0x00000000009a7805 */ /* 0x000fe4000001ff00 */
[----:B------:R-:W-:Y:S01]  /*0c10*/  PLOP3.LUT P0, PT, PT, PT, UP0, 0x80, 0x0 ;  /* 0x000000000000781c */ /* 0x000fe20003f0f008 */
[----:B------:R0:W-:Y:S01]  /*0c20*/  STL [R1+0x8], RZ ;  /* 0x000008ff01007387 */ /* 0x0001e20000100800 */
[----:B------:R-:W-:-:S02]  /*0c30*/  CS2R R156, SRZ ;  /* 0x00000000009c7805 */ /* 0x000fc4000001ff00 */
[----:B------:R-:W-:Y:S02]  /*0c40*/  CS2R R158, SRZ ;  /* 0x00000000009e7805 */ /* 0x000fe4000001ff00 */
[----:B------:R-:W-:Y:S01]  /*0c50*/  CS2R R160, SRZ ;  /* 0x0000000000a07805 */ /* 0x000fe2000001ff00 */
[----:B------:R0:W-:Y:S01]  /*0c60*/  STL [R1+0xc], RZ ;  /* 0x00000cff01007387 */ /* 0x0001e20000100800 */
[----:B------:R-:W-:Y:S02]  /*0c70*/  CS2R R162, SRZ ;  /* 0x0000000000a27805 */ /* 0x000fe4000001ff00 */
[----:B------:R-:W-:Y:S02]  /*0c80*/  CS2R R164, SRZ ;  /* 0x0000000000a47805 */ /* 0x000fe4000001ff00 */
[----:B------:R-:W-:Y:S01]  /*0c90*/  CS2R R166, SRZ ;  /* 0x0000000000a67805 */ /* 0x000fe2000001ff00 */
        /* <DEDUP_REMOVED lines=116> */
[----:B------:R0:W-:Y:S04]  /*13e0*/  STL [R1+0x84], RZ ;  /* 0x000084ff01007387 */ /* 0x0001e80000100800 */
        /* <DEDUP_REMOVED lines=29> */
[----:B------:R0:W-:Y:S01]  /*15c0*/  STL [R1+0xfc], RZ ;  /* 0x0000fcff01007387 */ /* 0x0001e20000100800 */
[----:B------:R-:W-:Y:S05]  /*15d0*/  @!P0 BRA `(.L_x_15) ;  /* 0x0000000c00f88947 */ /* 0x000fea0003800000 */
[----:B------:R-:W-:-:S04]  /*15e0*/  ULOP3.LUT UR4, UR6, 0x1, URZ, 0xfc, !UPT ;  /* 0x0000000106047892 */ /* 0x000fc8000f8efc3f */
[----:B------:R-:W-:-:S06]  /*15f0*/  UISETP.NE.AND UP0, UPT, UR4, 0x3, UPT ;  /* 0x000000030400788c */ /* 0x000fcc000bf05270 */
[----:B------:R-:W-:-:S13]  /*1600*/  PLOP3.LUT P1, PT, PT, PT, UP0, 0x80, 0x0 ;  /* 0x000000000000781c */ /* 0x000fda0003f2f008 */
[----:B------:R-:W-:Y:S05]  /*1610*/  @!P1 BRA `(.L_x_16) ;  /* 0x0000000000049947 */ /* 0x000fea0003800000 */
[----:B------:R-:W-:Y:S01]  /*1620*/  BPT.TRAP 0x1 ;  /* 0x000000040000795c */ /* 0x000fe20000300000 */
.L_x_16:
[----:B------:R-:W1:Y:S01]  /*1630*/  S2UR UR7, SR_CgaCtaId ;  /* 0x00000000000779c3 */ /* 0x000e620000008800 */
[----:B------:R-:W-:Y:S01]  /*1640*/  SHF.L.U32 R0, RZ, 0x1f, RZ ;  /* 0x0000001fff007819 */ /* 0x000fe200000006ff */
[----:B------:R-:W-:Y:S02]  /*1650*/  UMOV UR4, 0x400 ;  /* 0x0000040000047882 */ /* 0x000fe40000000000 */
[----:B-1----:R-:W-:-:S12]  /*1660*/  ULEA UR4, UR7, UR4, 0x18 ;  /* 0x0000000407047291 */ /* 0x002fd8000f8ec03f */
.L_x_17:
[----:B-1----:R-:W-:-:S04]  /*1670*/  MOV R3, UR4 ;  /* 0x0000000400037c02 */ /* 0x002fc80008000f00 */
[----:B------:R1:W2:Y:S03]  /*1680*/  SYNCS.PHASECHK.TRANS64.TRYWAIT P1, [R3+URZ+0x36000], R0 ;  /* 0x03600000030075a7 */ /* 0x0002a6000802017f */
[----:B--2---:R-:W-:Y:S05]  /*1690*/  @!P1 NANOSLEEP.SYNCS 0x989680 ;  /* 0x009896800000995d */ /* 0x004fea0003900000 */
[----:B------:R-:W2:Y:S02]  /*16a0*/  @!P1 SYNCS.PHASECHK.TRANS64 P1, [R3+URZ+0x36000], R0 ;  /* 0x03600000030095a7 */ /* 0x000ea4000802007f */
[----:B--2---:R-:W-:Y:S05]  /*16b0*/  @!P1 BRA `(.L_x_17) ;  /* 0xfffffffc00ec9947 */ /* 0x004fea000383ffff */
[----:B------:R-:W-:Y:S01]  /*16c0*/  UIADD3 UR7, UR4, 0x24000, URZ ;  /* 0x0002400004077890 */ /* 0x000fe2000fffe03f */
[----:B------:R-:W-:Y:S01]  /*16d0*/  WARPGROUP.ARRIVE ;  /* 0x00000000000079c5 */ /* 0x000fe20000000000 */
[----:B------:R-:W-:Y:S02]  /*16e0*/  USHF.R.U32.HI UR4, URZ, 0x4, UR4 ;  /* 0x000000043f047899 */ /* 0x000fe40008011604 */
[----:B------:R-:W-:Y:S02]  /*16f0*/  USHF.R.U32.HI UR7, URZ, 0x4, UR7 ;  /* 0x000000043f077899 */ /* 0x000fe40008011607 */
[----:B------:R-:W-:Y:S02]  /*1700*/  ULOP3.LUT UR4, UR4, 0x3fff, URZ, 0xc0, !UPT ;  /* 0x00003fff04047892 */ /* 0x000fe4000f8ec03f */
[----:B------:R-:W-:Y:S02]  /*1710*/  ULOP3.LUT UR7, UR7, 0x3fff, URZ, 0xc0, !UPT ;  /* 0x00003fff07077892 */ /* 0x000fe4000f8ec03f */
[----:B------:R-:W-:-:S02]  /*1720*/  ULOP3.LUT UR4, UR4, 0x10000, URZ, 0xfc, !UPT ;  /* 0x0001000004047892 */ /* 0x000fc4000f8efc3f */
[----:B------:R-:W-:Y:S01]  /*1730*/  ULOP3.LUT UR7, UR7, 0x1000000, URZ, 0xfc, !UPT ;  /* 0x0100000007077892 */ /* 0x000fe2000f8efc3f */
[----:B------:R-:W-:Y:S01]  /*1740*/  UMOV UR9, 0x80000020 ;  /* 0x8000002000097882 */ /* 0x000fe20000000000 */
[----:B------:R-:W-:-:S03]  /*1750*/  UMOV UR11, 0x40000040 ;  /* 0x40000040000b7882 */ /* 0x000fc60000000000 */
[----:B------:R-:W-:Y:S02]  /*1760*/  UMOV UR8, UR4 ;  /* 0x0000000400087c82 */ /* 0x000fe40008000000 */
[----:B------:R-:W-:Y:S02]  /*1770*/  UMOV UR10, UR7 ;  /* 0x00000007000a7c82 */ /* 0x000fe40008000000 */
[----:B------:R-:W-:Y:S01]  /*1780*/  HGMMA.64x128x16.F32 R72, gdesc[UR8].tnspB, RZ, !UPT, gsb0 ;  /* 0x41e00000084879f0 */ /* 0x000fe2000c0008ff */
[----:B------:R-:W-:Y:S01]  /*1790*/  UIADD3 UR8, UR4, 0x100, URZ ;  /* 0x0000010004087890 */ /* 0x000fe2000fffe03f */
[----:B------:R-:W-:Y:S01]  /*17a0*/  UMOV UR9, 0x80000020 ;  /* 0x8000002000097882 */ /* 0x000fe20000000000 */
[----:B------:R-:W-:Y:S02]  /*17b0*/  WARPGROUP.DEPBAR.LE gsb0, 0x0 ;  /* 0x00008000000079c5 */ /* 0x000fe40000010000 */
[----:B------:R-:W-:Y:S01]  /*17c0*/  WARPGROUP.ARRIVE ;  /* 0x00000000000079c5 */ /* 0x000fe20000000000 */
[----:B------:R-:W-:Y:S01]  /*17d0*/  IMAD.MOV.U32 R52, RZ, RZ, R88 ;  /* 0x000000ffff347224 */ /* 0x000fe200078e0058 */
[----:B------:R-:W-:Y:S01]  /*17e0*/  MOV R47, R93 ;  /* 0x0000005d002f7202 */ /* 0x000fe20000000f00 */
[----:B------:R-:W-:Y:S01]  /*17f0*/  IMAD.MOV.U32 R51, RZ, RZ, R89 ;  /* 0x000000ffff337224 */ /* 0x000fe200078e0059 */
[----:B------:R-:W-:Y:S01]  /*1800*/  MOV R36, R104 ;  /* 0x0000006800247202 */ /* 0x000fe20000000f00 */
[----:B------:R-:W-:-:S02]  /*1810*/  IMAD.MOV.U32 R50, RZ, RZ, R90 ;  /* 0x000000ffff327224 */ /* 0x000fc400078e005a */
[----:B------:R-:W-:Y:S01]  /*1820*/  HGMMA.64x128x16.F32 R152, gdesc[UR8].tnspB, RZ, !UPT, gsb0 ;  /* 0x41e00000089879f0 */ /* 0x000fe2000c0008ff */
[----:B------:R-:W-:Y:S01]  /*1830*/  UIADD3 UR8, UR4, 0x200, URZ ;  /* 0x0000020004087890 */ /* 0x000fe2000fffe03f */
[----:B------:R-:W-:Y:S01]  /*1840*/  IMAD.MOV.U32 R49, RZ, RZ, R91 ;  /* 0x000000ffff317224 */ /* 0x000fe200078e005b */
[----:B------:R-:W-:Y:S01]  /*1850*/  MOV R25, R115 ;  /* 0x0000007300197202 */ /* 0x000fe20000000f00 */
[----:B------:R-:W-:Y:S01]  /*1860*/  IMAD.MOV.U32 R48, RZ, RZ, R92 ;  /* 0x000000ffff307224 */ /* 0x000fe200078e005c */
[----:B------:R-:W-:Y:S01]  /*1870*/  MOV R14, R126 ;  /* 0x0000007e000e7202 */ /* 0x000fe20000000f00 */
[----:B------:R-:W-:Y:S01]  /*1880*/  IMAD.MOV.U32 R46, RZ, RZ, R94 ;  /* 0x000000ffff2e7224 */ /* 0x000fe200078e005e */
[----:B------:R-:W-:Y:S01]  /*1890*/  UMOV UR9, 0x80000020 ;  /* 0x8000002000097882 */ /* 0x000fe20000000000 */
[----:B------:R-:W-:Y:S01]  /*18a0*/  IMAD.MOV.U32 R45, RZ, RZ, R95 ;  /* 0x000000ffff2d7224 */ /* 0x000fe200078e005f */
[----:B------:R-:W-:Y:S01]  /*18b0*/  MOV R58, R82 ;  /* 0x00000052003a7202 */ /* 0x000fe20000000f00 */
[----:B------:R-:W-:-:S02]  /*18c0*/  IMAD.MOV.U32 R44, RZ, RZ, R96 ;  /* 0x000000ffff2c7224 */ /* 0x000fc400078e0060 */
[----:B------:R-:W-:Y:S02]  /*18d0*/  IMAD.MOV.U32 R43, RZ, RZ, R97 ;  /* 0x000000ffff2b7224 */ /* 0x000fe400078e0061 */
[----:B------:R-:W-:Y:S02]  /*18e0*/  IMAD.MOV.U32 R42, RZ, RZ, R98 ;  /* 0x000000ffff2a7224 */ /* 0x000fe400078e0062 */
[----:B------:R-:W-:Y:S02]  /*18f0*/  IMAD.MOV.U32 R41, RZ, RZ, R99 ;  /* 0x000000ffff297224 */ /* 0x000fe400078e0063 */
[----:B------:R-:W-:Y:S02]  /*1900*/  IMAD.MOV.U32 R40, RZ, RZ, R100 ;  /* 0x000000ffff287224 */ /* 0x000fe400078e0064 */
[----:B------:R-:W-:Y:S02]  /*1910*/  IMAD.MOV.U32 R39, RZ, RZ, R101 ;  /* 0x000000ffff277224 */ /* 0x000fe400078e0065 */
[----:B------:R-:W-:-:S02]  /*1920*/  IMAD.MOV.U32 R38, RZ, RZ, R102 ;  /* 0x000000ffff267224 */ /* 0x000fc400078e0066 */
[----:B------:R-:W-:Y:S02]  /*1930*/  IMAD.MOV.U32 R37, RZ, RZ, R103 ;  /* 0x000000ffff257224 */ /* 0x000fe400078e0067 */
[----:B------:R-:W-:Y:S02]  /*1940*/  IMAD.MOV.U32 R35, RZ, RZ, R105 ;  /* 0x000000ffff237224 */ /* 0x000fe400078e0069 */
[----:B------:R-:W-:Y:S02]  /*1950*/  IMAD.MOV.U32 R34, RZ, RZ, R106 ;  /* 0x000000ffff227224 */ /* 0x000fe400078e006a */
[----:B------:R-:W-:Y:S02]  /*1960*/  IMAD.MOV.U32 R33, RZ, RZ, R107 ;  /* 0x000000ffff217224 */ /* 0x000fe400078e006b */
        /* <DEDUP_REMOVED lines=11> */
[----:B------:R-:W-:Y:S01]  /*1a20*/  IMAD.MOV.U32 R21, RZ, RZ, R119 ;  /* 0x000000ffff157224 */ /* 0x000fe200078e0077 */
[----:B------:R-:W-:Y:S01]  /*1a30*/  MOV R233, R23 ;  /* 0x0000001700e97202 */ /* 0x000fe20000000f00 */
[----:B------:R-:W-:Y:S02]  /*1a40*/  IMAD.MOV.U32 R20, RZ, RZ, R120 ;  /* 0x000000ffff147224 */ /* 0x000fe400078e0078 */
[----:B------:R-:W-:Y:S02]  /*1a50*/  IMAD.MOV.U32 R19, RZ, RZ, R121 ;  /* 0x000000ffff137224 */ /* 0x000fe400078e0079 */
[----:B------:R-:W-:-:S02]  /*1a60*/  IMAD.MOV.U32 R18, RZ, RZ, R122 ;  /* 0x000000ffff127224 */ /* 0x000fc400078e007a */
[----:B------:R-:W-:Y:S02]  /*1a70*/  IMAD.MOV.U32 R17, RZ, RZ, R123 ;  /* 0x000000ffff117224 */ /* 0x000fe400078e007b */
[----:B------:R-:W-:Y:S02]  /*1a80*/  IMAD.MOV.U32 R16, RZ, RZ, R124 ;  /* 0x000000ffff107224 */ /* 0x000fe400078e007c */
[----:B------:R-:W-:Y:S02]  /*1a90*/  IMAD.MOV.U32 R15, RZ, RZ, R125 ;  /* 0x000000ffff0f7224 */ /* 0x000fe400078e007d */
[----:B------:R-:W-:Y:S02]  /*1aa0*/  IMAD.MOV.U32 R13, RZ, RZ, R127 ;  /* 0x000000ffff0d7224 */ /* 0x000fe400078e007f */
[----:B------:R-:W-:Y:S02]  /*1ab0*/  IMAD.MOV.U32 R12, RZ, RZ, R128 ;  /* 0x000000ffff0c7224 */ /* 0x000fe400078e0080 */
[----:B------:R-:W-:-:S02]  /*1ac0*/  IMAD.MOV.U32 R11, RZ, RZ, R129 ;  /* 0x000000ffff0b7224 */ /* 0x000fc400078e0081 */
[----:B------:R-:W-:Y:S01]  /*1ad0*/  IMAD.MOV.U32 R10, RZ, RZ, R130 ;  /* 0x000000ffff0a7224 */ /* 0x000fe200078e0082 */
[----:B------:R-:W-:Y:S01]  /*1ae0*/  MOV R244, R12 ;  /* 0x0000000c00f47202 */ /* 0x000fe20000000f00 */
[----:B------:R-:W-:Y:S02]  /*1af0*/  IMAD.MOV.U32 R9, RZ, RZ, R131 ;  /* 0x000000ffff097224 */ /* 0x000fe400078e0083 */
[----:B------:R-:W-:Y:S02]  /*1b00*/  IMAD.MOV.U32 R4, RZ, RZ, R132 ;  /* 0x000000ffff047224 */ /* 0x000fe400078e0084 */
[----:B-1----:R-:W-:Y:S02]  /*1b10*/  IMAD.MOV.U32 R3, RZ, RZ, R133 ;  /* 0x000000ffff037224 */ /* 0x002fe400078e0085 */
        /* <DEDUP_REMOVED lines=27> */
[----:B------:R-:W-:Y:S02]  /*1cd0*/  WARPGROUP.DEPBAR.LE gsb0, 0x0 ;  /* 0x00008000000079c5 */ /* 0x000fe40000010000 */
[----:B------:R-:W-:Y:S01]  /*1ce0*/  WARPGROUP.ARRIVE ;  /* 0x00000000000079c5 */ /* 0x000fe20000000000 */
[----:B------:R1:W-:Y:S01]  /*1cf0*/  STL.64 [R1+0x168], R214 ;  /* 0x000168d601007387 */ /* 0x0003e20000100a00 */
[----:B------:R-:W-:Y:S02]  /*1d00*/  IMAD.MOV.U32 R227, RZ, RZ, R29 ;  /* 0x000000ffffe37224 */ /* 0x000fe400078e001d */
[----:B------:R-:W-:Y:S01]  /*1d10*/  IMAD.MOV.U32 R228, RZ, RZ, R28 ;  /* 0x000000ffffe47224 */ /* 0x000fe200078e001c */
[----:B------:R2:W-:Y:S01]  /*1d20*/  STL.64 [R1+0x160], R212 ;  /* 0x000160d401007387 */ /* 0x0005e20000100a00 */
[----:B------:R-:W-:Y:S01]  /*1d30*/  HGMMA.64x128x16.F32 R88, gdesc[UR8].tnspB, RZ, !UPT, gsb0 ;  /* 0x41e00000085879f0 */ /* 0x000fe2000c0008ff */
[----:B------:R-:W-:Y:S01]  /*1d40*/  UIADD3 UR8, UR4, 0x300, URZ ;  /* 0x0000030004087890 */ /* 0x000fe2000fffe03f */
[----:B------:R-:W-:Y:S01]  /*1d50*/  IMAD.MOV.U32 R229, RZ, RZ, R27 ;  /* 0x000000ffffe57224 */ /* 0x000fe200078e001b */
[----:B------:R3:W-:Y:S01]  /*1d60*/  STL.64 [R1+0x158], R210 ;  /* 0x000158d201007387 */ /* 0x0007e20000100a00 */
[----:B------:R-:W-:Y:S01]  /*1d70*/  IMAD.MOV.U32 R230, RZ, RZ, R26 ;  /* 0x000000ffffe67224 */ /* 0x000fe200078e001a */
[----:B------:R-:W-:Y:S01]  /*1d80*/  UMOV UR9, 0x80000020 ;  /* 0x8000002000097882 */ /* 0x000fe20000000000 */
[----:B------:R-:W-:Y:S01]  /*1d90*/  IMAD.MOV.U32 R231, RZ, RZ, R25 ;  /* 0x000000ffffe77224 */ /* 0x000fe200078e0019 */
[----:B------:R4:W-:Y:S01]  /*1da0*/  STL.64 [R1+0x150], R208 ;  /* 0x000150d001007387 */ /* 0x0009e20000100a00 */
[----:B-1----:R-:W-:-:S02]  /*1db0*/  IMAD.MOV.U32 R214, RZ, RZ, R42 ;  /* 0x000000ffffd67224 */ /* 0x002fc400078e002a */
[----:B------:R-:W-:Y:S01]  /*1dc0*/  IMAD.MOV.U32 R215, RZ, RZ, R41 ;  /* 0x000000ffffd77224 */ /* 0x000fe200078e0029 */
[----:B------:R1:W-:Y:S01]  /*1dd0*/  STL.64 [R1+0x148], R206 ;  /* 0x000148ce01007387 */ /* 0x0003e20000100a00 */
[----:B--2---:R-:W-:Y:S02]  /*1de0*/  IMAD.MOV.U32 R212, RZ, RZ, R44 ;  /* 0x000000ffffd47224 */ /* 0x004fe400078e002c */
[----:B------:R-:W-:Y:S01]  /*1df0*/  IMAD.MOV.U32 R213, RZ, RZ, R43 ;  /* 0x000000ffffd57224 */ /* 0x000fe200078e002b */
[----:B------:R2:W-:Y:S01]  /*1e00*/  STL.64 [R1+0x140], R204 ;  /* 0x000140cc01007387 */ /* 0x0005e20000100a00 */
[----:B---3--:R-:W-:Y:S01]  /*1e10*/  IMAD.MOV.U32 R210, RZ, RZ, R46 ;  /* 0x000000ffffd27224 */ /* 0x008fe200078e002e */
[----:B------:R-:W-:Y:S01]  /*1e20*/  MOV R211, R45 ;  /* 0x0000002d00d37202 */ /* 0x000fe20000000f00 */
[----:B------:R-:W-:Y:S01]  /*1e30*/  IMAD.MOV.U32 R232, RZ, RZ, R24 ;  /* 0x000000ffffe87224 */ /* 0x000fe200078e0018 */
[----:B------:R3:W-:Y:S01]  /*1e40*/  STL.64 [R1+0x138], R202 ;  /* 0x000138ca01007387 */ /* 0x0007e20000100a00 */
[----:B----4-:R-:W-:-:S02]  /*1e50*/  IMAD.MOV.U32 R208, RZ, RZ, R48 ;  /* 0x000000ffffd07224 */ /* 0x010fc400078e0030 */
[----:B------:R-:W-:Y:S01]  /*1e60*/  IMAD.MOV.U32 R209, RZ, RZ, R47 ;  /* 0x000000ffffd17224 */ /* 0x000fe200078e002f */
[----:B------:R4:W-:Y:S01]  /*1e70*/  STL.64 [R1+0x130], R200 ;  /* 0x000130c801007387 */ /* 0x0009e20000100a00 */
[----:B-1----:R-:W-:Y:S02]  /*1e80*/  IMAD.MOV.U32 R206, RZ, RZ, R50 ;  /* 0x000000ffffce7224 */ /* 0x002fe400078e0032 */
[----:B------:R-:W-:Y:S01]  /*1e90*/  IMAD.MOV.U32 R207, RZ, RZ, R49 ;  /* 0x000000ffffcf7224 */ /* 0x000fe200078e0031 */
[----:B------:R1:W-:Y:S01]  /*1ea0*/  STL.64 [R1+0x128], R198 ;  /* 0x000128c601007387 */ /* 0x0003e20000100a00 */
[----:B--2---:R-:W-:Y:S02]  /*1eb0*/  IMAD.MOV.U32 R204, RZ, RZ, R52 ;  /* 0x000000ffffcc7224 */ /* 0x004fe400078e0034 */
[----:B------:R-:W-:Y:S01]  /*1ec0*/  IMAD.MOV.U32 R205, RZ, RZ, R51 ;  /* 0x000000ffffcd7224 */ /* 0x000fe200078e0033 */
[----:B------:R2:W-:Y:S01]  /*1ed0*/  STL.64 [R1+0x120], R196 ;  /* 0x000120c401007387 */ /* 0x0005e20000100a00 */
[----:B---3--:R-:W-:-:S02]  /*1ee0*/  IMAD.MOV.U32 R202, RZ, RZ, R54 ;  /* 0x000000ffffca7224 */ /* 0x008fc400078e0036 */
[----:B------:R-:W-:Y:S01]  /*1ef0*/  IMAD.MOV.U32 R203, RZ, RZ, R53 ;  /* 0x000000ffffcb7224 */ /* 0x000fe200078e0035 */
[----:B------:R3:W-:Y:S01]  /*1f00*/  STL.64 [R1+0x118], R194 ;  /* 0x000118c201007387 */ /* 0x0007e20000100a00 */
[----:B----4-:R-:W-:Y:S01]  /*1f10*/  MOV R200, R56 ;  /* 0x0000003800c87202 */ /* 0x010fe20000000f00 */
[----:B------:R-:W-:Y:S02]  /*1f20*/  IMAD.MOV.U32 R201, RZ, RZ, R55 ;  /* 0x000000ffffc97224 */ /* 0x000fe400078e0037 */
[----:B------:R4:W-:Y:S01]  /*1f30*/  STL.64 [R1+0x110], R192 ;  /* 0x000110c001007387 */ /* 0x0009e20000100a00 */
[----:B-1----:R-:W-:Y:S02]  /*1f40*/  IMAD.MOV.U32 R198, RZ, RZ, R58 ;  /* 0x000000ffffc67224 */ /* 0x002fe400078e003a */
[----:B------:R-:W-:Y:S01]  /*1f50*/  IMAD.MOV.U32 R199, RZ, RZ, R57 ;  /* 0x000000ffffc77224 */ /* 0x000fe200078e0039 */
[----:B------:R1:W-:Y:S01]  /*1f60*/  STL.64 [R1+0x108], R190 ;  /* 0x000108be01007387 */ /* 0x0003e20000100a00 */
[----:B--2---:R-:W-:-:S02]  /*1f70*/  IMAD.MOV.U32 R196, RZ, RZ, R60 ;  /* 0x000000ffffc47224 */ /* 0x004fc400078e003c */
[----:B------:R-:W-:Y:S01]  /*1f80*/  IMAD.MOV.U32 R197, RZ, RZ, R59 ;  /* 0x000000ffffc57224 */ /* 0x000fe200078e003b */
[----:B------:R2:W-:Y:S01]  /*1f90*/  STL.64 [R1+0x100], R188 ;  /* 0x000100bc01007387 */ /* 0x0005e20000100a00 */
[----:B---3--:R-:W-:Y:S02]  /*1fa0*/  IMAD.MOV.U32 R194, RZ, RZ, R62 ;  /* 0x000000ffffc27224 */ /* 0x008fe400078e003e */
[----:B------:R-:W-:Y:S02]  /*1fb0*/  IMAD.MOV.U32 R195, RZ, RZ, R61 ;  /* 0x000000ffffc37224 */ /* 0x000fe400078e003d */
[----:B----4-:R-:W-:Y:S02]  /*1fc0*/  IMAD.MOV.U32 R192, RZ, RZ, R64 ;  /* 0x000000ffffc07224 */ /* 0x010fe400078e0040 */
[----:B------:R-:W-:Y:S02]  /*1fd0*/  IMAD.MOV.U32 R193, RZ, RZ, R63 ;  /* 0x000000ffffc17224 */ /* 0x000fe400078e003f */
[----:B-1----:R-:W-:-:S02]  /*1fe0*/  IMAD.MOV.U32 R190, RZ, RZ, R66 ;  /* 0x000000ffffbe7224 */ /* 0x002fc400078e0042 */
[----:B------:R-:W-:Y:S01]  /*1ff0*/  IMAD.MOV.U32 R191, RZ, RZ, R65 ;  /* 0x000000ffffbf7224 */ /* 0x000fe200078e0041 */
[----:B--2---:R-:W-:Y:S01]  /*2000*/  MOV R189, R67 ;  /* 0x0000004300bd7202 */ /* 0x004fe20000000f00 */
        /* <DEDUP_REMOVED lines=19> */
[----:B------:R-:W-:-:S06]  /*2140*/  WARPGROUP.ARRIVE ;  /* 0x00000000000079c5 */ /* 0x000fcc0000000000 */
[----:B------:R-:W-:Y:S01]  /*2150*/  HGMMA.64x128x16.F32 R24, gdesc[UR8].tnspB, RZ, !UPT, gsb0 ;  /* 0x41e00000081879f0 */ /* 0x000fe2000c0008ff */
[----:B------:R-:W-:Y:S02]  /*2160*/  UIADD3 UR8, UR4, 0x2, URZ ;  /* 0x0000000204087890 */ /* 0x000fe4000fffe03f */
[----:B------:R-:W-:Y:S01]  /*2170*/  UIADD3 UR10, UR7, 0x80, URZ ;  /* 0x00000080070a7890 */ /* 0x000fe2000fffe03f */
[----:B------:R-:W-:Y:S01]  /*2180*/  UMOV UR9, 0x80000020 ;  /* 0x8000002000097882 */ /* 0x000fe20000000000 */
[----:B------:R-:W-:Y:S01]  /*2190*/  UMOV UR11, 0x40000040 ;  /* 0x40000040000b7882 */ /* 0x000fe20000000000 */
[----:B------:R-:W-:Y:S02]  /*21a0*/  WARPGROUP.DEPBAR.LE gsb0, 0x0 ;  /* 0x00008000000079c5 */ /* 0x000fe40000010000 */
[----:B------:R-:W-:-:S06]  /*21b0*/  WARPGROUP.ARRIVE ;  /* 0x00000000000079c5 */ /* 0x000fcc0000000000 */
[----:B------:R-:W-:Y:S03]  /*21c0*/  HGMMA.64x128x16.F32 R188, gdesc[UR8].tnspB, R188, gsb0 ;  /* 0x41e0000008bc79f0 */ /* 0x000fe600080008bc */
[----:B------:R-:W-:Y:S02]  /*21d0*/  WARPGROUP.DEPBAR.LE gsb0, 0x0 ;  /* 0x00008000000079c5 */ /* 0x000fe40000010000 */
[----:B------:R-:W-:Y:S04]  /*21e0*/  STL.64 [R1], R188 ;  /* 0x000000bc01007387 */ /* 0x000fe80000100a00 */
[----:B------:R-:W-:Y:S04]  /*21f0*/  STL.64 [R1+0x8], R190 ;  /* 0x000008be01007387 */ /* 0x000fe80000100a00 */
        /* <DEDUP_REMOVED lines=11> */
[----:B------:R1:W-:Y:S04]  /*22b0*/  STL.64 [R1+0x68], R214 ;  /* 0x000068d601007387 */ /* 0x0003e80000100a00 */
        /* <DEDUP_REMOVED lines=18> */
[----:B-1----:R-:W3:Y:S04]  /*23e0*/  LDL.LU.64 R214, [R1+0x168] ;  /* 0x0001680001d67983 */ /* 0x002ee80000300a00 */
[----:B------:R-:W3:Y:S04]  /*23f0*/  LDL.LU.64 R212, [R1+0x160] ;  /* 0x0001600001d47983 */ /* 0x000ee80000300a00 */
        /* <DEDUP_REMOVED lines=11> */
[----:B------:R-:W3:Y:S01]  /*24b0*/  LDL.LU.64 R188, [R1+0x100] ;  /* 0x0001000001bc7983 */ /* 0x000ee20000300a00 */
[----:B------:R-:W-:Y:S01]  /*24c0*/  UIADD3 UR8, UR4, 0x102, URZ ;  /* 0x0000010204087890 */ /* 0x000fe2000fffe03f */
[----:B------:R-:W-:Y:S01]  /*24d0*/  UMOV UR9, 0x80000020 ;  /* 0x8000002000097882 */ /* 0x000fe20000000000 */
[----:B---3--:R-:W-:-:S07]  /*24e0*/  WARPGROUP.ARRIVE ;  /* 0x00000000000079c5 */ /* 0x008fce0000000000 */
[----:B------:R-:W-:Y:S01]  /*24f0*/  HGMMA.64x128x16.F32 R152, gdesc[UR8].tnspB, R152, gsb0 ;  /* 0x41e00000089879f0 */ /* 0x000fe20008000898 */
[----:B------:R-:W-:Y:S01]  /*2500*/  UIADD3 UR8, UR4, 0x202, URZ ;  /* 0x0000020204087890 */ /* 0x000fe2000fffe03f */
[----:B------:R-:W-:Y:S01]  /*2510*/  UMOV UR9, 0x80000020 ;  /* 0x8000002000097882 */ /* 0x000fe20000000000 */
[----:B------:R-:W-:Y:S02]  /*2520*/  WARPGROUP.DEPBAR.LE gsb0, 0x0 ;  /* 0x00008000000079c5 */ /* 0x000fe40000010000 */
[----:B------:R-:W-:-:S07]  /*2530*/  WARPGROUP.ARRIVE ;  /* 0x00000000000079c5 */ /* 0x000fce0000000000 */
[----:B------:R-:W-:Y:S01]  /*2540*/  HGMMA.64x128x16.F32 R88, gdesc[UR8].tnspB, R88, gsb0 ;  /* 0x41e00000085879f0 */ /* 0x000fe20008000858 */
[----:B------:R-:W-:Y:S01]  /*2550*/  UIADD3 UR8, UR4, 0x302, URZ ;  /* 0x0000030204087890 */ /* 0x000fe2000fffe03f */
[----:B------:R-:W-:Y:S02]  /*2560*/  UMOV UR9, 0x80000020 ;  /* 0x8000002000097882 */ /* 0x000fe40000000000 */
[----:B------:R-:W-:Y:S01]  /*2570*/  UMOV UR4, 0x1 ;  /* 0x0000000100047882 */ /* 0x000fe20000000000 */
[----:B------:R-:W-:Y:S02]  /*2580*/  WARPGROUP.DEPBAR.LE gsb0, 0x0 ;  /* 0x00008000000079c5 */ /* 0x000fe40000010000 */
[----:B------:R-:W-:-:S06]  /*2590*/  WARPGROUP.ARRIVE ;  /* 0x00000000000079c5 */ /* 0x000fcc0000000000 */
[----:B--2---:R-:W-:Y:S03]  /*25a0*/  HGMMA.64x128x16.F32 R24, gdesc[UR8].tnspB, R24, gsb0 ;  /* 0x41e00000081879f0 */ /* 0x004fe60008000818 */
[----:B------:R-:W-:Y:S02]  /*25b0*/  WARPGROUP.DEPBAR.LE gsb0, 0x0 ;  /* 0x00008000000079c5 */ /* 0x000fe40000010000 */
.L_x_15:
[----:B------:R-:W-:-:S04]  /*25c0*/  UISETP.LT.AND UP0, UPT, UR5, 0x1, UPT ;  /* 0x000000010500788c */ /* 0x000fc8000bf01270 */
[----:B------:R-:W-:-:S04]  /*25d0*/  USEL UR7, UR5, 0x1, UP0 ;  /* 0x0000000105077887 */ /* 0x000fc80008000000 */
[----:B------:R-:W-:-:S04]  /*25e0*/  UIADD3 UR7, UR5, -UR7, URZ ;  /* 0x8000000705077290 */ /* 0x000fc8000fffe03f */
[----:B------:R-:W-:-:S06]  /*25f0*/  UISETP.GE.AND UP0, UPT, UR7, 0x1, UPT ;  /* 0x000000010700788c */ /* 0x000fcc000bf06270 */
[----:B------:R-:W-:-:S13]  /*2600*/  PLOP3.LUT P1, PT, PT, PT, UP0, 0x80, 0x0 ;  /* 0x000000000000781c */ /* 0x000fda0003f2f008 */
[----:B------:R-:W-:Y:S05]  /*2610*/  @!P1 BRA `(.L_x_18) ;  /* 0x0000001400909947 */ /* 0x000fea0003800000 */
[----:B------:R-:W-:Y:S01]  /*2620*/  IMAD.MOV.U32 R4, RZ, RZ, RZ ;  /* 0x000000ffff047224 */ /* 0x000fe200078e00ff */
[----:B------:R-:W-:Y:S01]  /*2630*/  ULOP3.LUT UR19, UR6, 0x1, URZ, 0xfc, !UPT ;  /* 0x0000000106137892 */ /* 0x000fe2000f8efc3f */
[----:B------:R-:W-:Y:S01]  /*2640*/  IMAD.U32 R3, RZ, RZ, UR7 ;  /* 0x00000007ff037e24 */ /* 0x000fe2000f8e00ff */
[----:B------:R-:W-:Y:S01]  /*2650*/  UISETP.NE.U32.AND UP0, UPT, UR4, URZ, UPT ;  /* 0x0000003f0400728c */ /* 0x000fe2000bf05070 */
[----:B------:R-:W-:-:S10]  /*2660*/  UMOV UR5, URZ ;  /* 0x0000003f00057c82 */ /* 0x000fd40008000000 */
.L_x_23:
[----:B------:R-:W-:-:S06]  /*2670*/  UISETP.NE.AND UP1, UPT, UR19, 0x3, UPT ;  /* 0x000000031300788c */ /* 0x000fcc000bf25270 */
[----:B------:R-:W-:-:S13]  /*2680*/  PLOP3.LUT P2, PT, PT, PT, UP1, 0x80, 0x0 ;  /* 0x000000000000781c */ /* 0x000fda0003f4f018 */
[----:B------:R-:W-:Y:S05]  /*2690*/  @!P2 BRA `(.L_x_19) ;  /* 0x000000000004a947 */ /* 0x000fea0003800000 */
[----:B------:R-:W-:Y:S01]  /*26a0*/  BPT.TRAP 0x1 ;  /* 0x000000040000795c */ /* 0x000fe20000300000 */
.L_x_19:
[----:B------:R-:W1:Y:S01]  /*26b0*/  S2UR UR8, SR_CgaCtaId ;  /* 0x00000000000879c3 */ /* 0x000e620000008800 */
[----:B------:R-:W-:Y:S01]  /*26c0*/  UMOV UR12, 0x400 ;  /* 0x00000400000c7882 */ /* 0x000fe20000000000 */
[----:B------:R-:W-:Y:S01]  /*26d0*/  SHF.L.U32 R2, R4, 0x1f, RZ ;  /* 0x0000001f04027819 */ /* 0x000fe200000006ff */
[----:B-1----:R-:W-:-:S04]  /*26e0*/  ULEA UR12, UR8, UR12, 0x18 ;  /* 0x0000000c080c7291 */ /* 0x002fc8000f8ec03f */
[----:B------:R-:W-:-:S12]  /*26f0*/  ULEA UR8, UR4, UR12, 0x3 ;  /* 0x0000000c04087291 */ /* 0x000fd8000f8e183f */
.L_x_20:
[----:B-1----:R-:W-:-:S04]  /*2700*/  IMAD.U32 R0, RZ, RZ, UR8 ;  /* 0x00000008ff007e24 */ /* 0x002fc8000f8e00ff */
[----:B------:R1:W2:Y:S03]  /*2710*/  SYNCS.PHASECHK.TRANS64.TRYWAIT P1, [R0+URZ+0x36000], R2 ;  /* 0x03600002000075a7 */ /* 0x0002a6000802017f */
[----:B--2---:R-:W-:Y:S05]  /*2720*/  @!P1 NANOSLEEP.SYNCS 0x989680 ;  /* 0x009896800000995d */ /* 0x004fea0003900000 */
[----:B------:R-:W2:Y:S02]  /*2730*/  @!P1 SYNCS.PHASECHK.TRANS64 P1, [R0+URZ+0x36000], R2 ;  /* 0x03600002000095a7 */ /* 0x000ea4000802007f */
[----:B--2---:R-:W-:Y:S05]  /*2740*/  @!P1 BRA `(.L_x_20) ;  /* 0xfffffffc00ec9947 */ /* 0x004fea000383ffff */
        /* <DEDUP_REMOVED lines=32> */
[----:B--2---:R-:W2:Y:S04]  /*2950*/  LDL.LU.64 R24, [R1] ;  /* 0x0000000001187983 */ /* 0x004ea80000300a00 */
[----:B------:R-:W2:Y:S04]  /*2960*/  LDL.LU.64 R26, [R1+0x8] ;  /* 0x00000800011a7983 */ /* 0x000ea80000300a00 */
        /* <DEDUP_REMOVED lines=29> */
[----:B------:R-:W2:Y:S01]  /*2b40*/  LDL.LU.64 R86, [R1+0xf8] ;  /* 0x0000f80001567983 */ /* 0x000ea20000300a00 */
[----:B------:R-:W-:-:S02]  /*2b50*/  UIADD3 UR9, UR12, 0x24000, URZ ;  /* 0x000240000c097890 */ /* 0x000fc4000fffe03f */
[----:B------:R-:W-:Y:S02]  /*2b60*/  USHF.R.U32.HI UR8, URZ, 0x4, UR12 ;  /* 0x000000043f087899 */ /* 0x000fe4000801160c */
[----:B------:R-:W-:Y:S02]  /*2b70*/  USHF.R.U32.HI UR9, URZ, 0x4, UR9 ;  /* 0x000000043f097899 */ /* 0x000fe40008011609 */
[----:B------:R-:W-:Y:S02]  /*2b80*/  ULOP3.LUT UR8, UR8, 0x3fff, URZ, 0xc0, !UPT ;  /* 0x00003fff08087892 */ /* 0x000fe4000f8ec03f */
[----:B------:R-:W-:Y:S02]  /*2b90*/  ULOP3.LUT UR9, UR9, 0x3fff, URZ, 0xc0, !UPT ;  /* 0x00003fff09097892 */ /* 0x000fe4000f8ec03f */
[----:B------:R-:W-:Y:S02]  /*2ba0*/  ULOP3.LUT UR8, UR8, 0x10000, URZ, 0xfc, !UPT ;  /* 0x0001000008087892 */ /* 0x000fe4000f8efc3f */
[----:B------:R-:W-:-:S02]  /*2bb0*/  ULOP3.LUT UR9, UR9, 0x1000000, URZ, 0xfc, !UPT ;  /* 0x0100000009097892 */ /* 0x000fc4000f8efc3f */
[----:B------:R-:W-:Y:S02]  /*2bc0*/  ULEA UR17, UR4, UR8, 0xa ;  /* 0x0000000804117291 */ /* 0x000fe4000f8e503f */
[----:B------:R-:W-:Y:S01]  /*2bd0*/  ULEA UR18, UR4, UR9, 0x9 ;  /* 0x0000000904127291 */ /* 0x000fe2000f8e483f */
[----:B------:R-:W-:Y:S02]  /*2be0*/  UMOV UR11, 0x40000040 ;  /* 0x40000040000b7882 */ /* 0x000fe40000000000 */
[----:B------:R-:W-:Y:S02]  /*2bf0*/  UMOV UR9, 0x80000020 ;  /* 0x8000002000097882 */ /* 0x000fe40000000000 */
[----:B------:R-:W-:Y:S02]  /*2c00*/  UMOV UR8, UR17 ;  /* 0x0000001100087c82 */ /* 0x000fe40008000000 */
[----:B------:R-:W-:Y:S01]  /*2c10*/  UMOV UR10, UR18 ;  /* 0x00000012000a7c82 */ /* 0x000fe20008000000 */
[----:B--2---:R-:W-:-:S06]  /*2c20*/  WARPGROUP.ARRIVE ;  /* 0x00000000000079c5 */ /* 0x004fcc0000000000 */
[----:B------:R-:W-:Y:S01]  /*2c30*/  HGMMA.64x128x16.F32 R24, gdesc[UR8].tnspB, R24, UP0, gsb0 ;  /* 0x41e00000081879f0 */ /* 0x000fe2000b800818 */
[----:B------:R-:W-:Y:S01]  /*2c40*/  UIADD3 UR8, UR17, 0x100, URZ ;  /* 0x0000010011087890 */ /* 0x000fe2000fffe03f */
[----:B------:R-:W-:Y:S01]  /*2c50*/  UMOV UR9, 0x80000020 ;  /* 0x8000002000097882 */ /* 0x000fe20000000000 */
[----:B------:R-:W-:Y:S02]  /*2c60*/  WARPGROUP.DEPBAR.LE gsb0, 0x0 ;  /* 0x00008000000079c5 */ /* 0x000fe40000010000 */
[----:B------:R-:W-:Y:S01]  /*2c70*/  STL.64 [R1], R24 ;  /* 0x0000001801007387 */ /* 0x000fe20000100a00 */
[----:B-1----:R-:W-:Y:S01]  /*2c80*/  IMAD.MOV.U32 R2, RZ, RZ, R86 ;  /* 0x000000ffff027224 */ /* 0x002fe200078e0056 */
[----:B------:R-:W-:Y:S01]  /*2c90*/  MOV R16, R78 ;  /* 0x0000004e00107202 */ /* 0x000fe20000000f00 */
[----:B------:R-:W-:Y:S01]  /*2ca0*/  IMAD.MOV.U32 R0, RZ, RZ, R87 ;  /* 0x000000ffff007224 */ /* 0x000fe200078e0057 */
[----:B------:R-:W-:Y:S01]  /*2cb0*/  STL.64 [R1+0x8], R26 ;  /* 0x0000081a01007387 */ /* 0x000fe20000100a00 */
[----:B------:R-:W-:Y:S01]  /*2cc0*/  IMAD.MOV.U32 R10, RZ, RZ, R84 ;  /* 0x000000ffff0a7224 */ /* 0x000fe200078e0054 */
[----:B------:R-:W-:Y:S01]  /*2cd0*/  MOV R231, R67 ;  /* 0x0000004300e77202 */ /* 0x000fe20000000f00 */
[----:B------:R-:W-:Y:S01]  /*2ce0*/  IMAD.MOV.U32 R9, RZ, RZ, R85 ;  /* 0x000000ffff097224 */ /* 0x000fe200078e0055 */
[----:B------:R-:W-:Y:S01]  /*2cf0*/  STL.64 [R1+0x10], R28 ;  /* 0x0000101c01007387 */ /* 0x000fe20000100a00 */
[----:B------:R-:W-:Y:S01]  /*2d00*/  IMAD.MOV.U32 R12, RZ, RZ, R82 ;  /* 0x000000ffff0c7224 */ /* 0x000fe200078e0052 */
[----:B------:R-:W-:Y:S01]  /*2d10*/  WARPGROUP.ARRIVE ;  /* 0x00000000000079c5 */ /* 0x000fe20000000000 */
[----:B------:R-:W-:Y:S01]  /*2d20*/  IMAD.MOV.U32 R11, RZ, RZ, R83 ;  /* 0x000000ffff0b7224 */ /* 0x000fe200078e0053 */
[----:B------:R-:W-:Y:S01]  /*2d30*/  STL.64 [R1+0x18], R30 ;  /* 0x0000181e01007387 */ /* 0x000fe20000100a00 */
[----:B------:R-:W-:Y:S01]  /*2d40*/  IMAD.MOV.U32 R14, RZ, RZ, R80 ;  /* 0x000000ffff0e7224 */ /* 0x000fe200078e0050 */
[----:B------:R-:W-:Y:S01]  /*2d50*/  MOV R220, R56 ;  /* 0x0000003800dc7202 */ /* 0x000fe20000000f00 */
[----:B------:R-:W-:Y:S01]  /*2d60*/  IMAD.MOV.U32 R13, RZ, RZ, R81 ;  /* 0x000000ffff0d7224 */ /* 0x000fe200078e0051 */
[----:B------:R1:W-:Y:S01]  /*2d70*/  STL.64 [R1+0x20], R32 ;  /* 0x0000202001007387 */ /* 0x0003e20000100a00 */
[----:B------:R-:W-:Y:S01]  /*2d80*/  IMAD.MOV.U32 R15, RZ, RZ, R79 ;  /* 0x000000ffff0f7224 */ /* 0x000fe200078e004f */
[----:B------:R-:W-:Y:S01]  /*2d90*/  HGMMA.64x128x16.F32 R152, gdesc[UR8].tnspB, R152, UP0, gsb0 ;  /* 0x41e00000089879f0 */ /* 0x000fe2000b800898 */
[----:B------:R-:W-:Y:S01]  /*2da0*/  IMAD.MOV.U32 R18, RZ, RZ, R76 ;  /* 0x000000ffff127224 */ /* 0x000fe200078e004c */
[----:B------:R-:W2:Y:S01]  /*2db0*/  LDL.LU.64 R86, [R1+0x268] ;  /* 0x0002680001567983 */ /* 0x000ea20000300a00 */
[----:B------:R-:W-:Y:S01]  /*2dc0*/  IMAD.MOV.U32 R17, RZ, RZ, R77 ;  /* 0x000000ffff117224 */ /* 0x000fe200078e004d */
[----:B------:R-:W-:Y:S01]  /*2dd0*/  MOV R241, R45 ;  /* 0x0000002d00f17202 */ /* 0x000fe20000000f00 */
[----:B------:R-:W-:Y:S01]  /*2de0*/  IMAD.MOV.U32 R20, RZ, RZ, R74 ;  /* 0x000000ffff147224 */ /* 0x000fe200078e004a */
[----:B------:R-:W2:Y:S01]  /*2df0*/  LDL.LU.64 R84, [R1+0x260] ;  /* 0x0002600001547983 */ /* 0x000ea20000300a00 */
[----:B------:R-:W-:Y:S01]  /*2e00*/  IMAD.MOV.U32 R19, RZ, RZ, R75 ;  /* 0x000000ffff137224 */ /* 0x000fe200078e004b */
[----:B------:R-:W-:Y:S01]  /*2e10*/  MOV R252, R34 ;  /* 0x0000002200fc7202 */ /* 0x000fe20000000f00 */
[----:B------:R-:W-:Y:S01]  /*2e20*/  IMAD.MOV.U32 R22, RZ, RZ, R72 ;  /* 0x000000ffff167224 */ /* 0x000fe200078e0048 */
[----:B------:R-:W2:Y:S01]  /*2e30*/  LDL.LU.64 R82, [R1+0x258] ;  /* 0x0002580001527983 */ /* 0x000ea20000300a00 */
[----:B------:R-:W-:-:S02]  /*2e40*/  IMAD.MOV.U32 R21, RZ, RZ, R73 ;  /* 0x000000ffff157224 */ /* 0x000fc400078e0049 */
[----:B------:R-:W-:Y:S01]  /*2e50*/  IMAD.MOV.U32 R234, RZ, RZ, R70 ;  /* 0x000000ffffea7224 */ /* 0x000fe200078e0046 */
[----:B------:R-:W2:Y:S01]  /*2e60*/  LDL.LU.64 R80, [R1+0x250] ;  /* 0x0002500001507983 */ /* 0x000ea20000300a00 */
[----:B------:R-:W-:Y:S02]  /*2e70*/  IMAD.MOV.U32 R23, RZ, RZ, R71 ;  /* 0x000000ffff177224 */ /* 0x000fe400078e0047 */
[----:B------:R-:W-:Y:S01]  /*2e80*/  IMAD.MOV.U32 R232, RZ, RZ, R68 ;  /* 0x000000ffffe87224 */ /* 0x000fe200078e0044 */
[----:B------:R-:W2:Y:S01]  /*2e90*/  LDL.LU.64 R78, [R1+0x248] ;  /* 0x00024800014e7983 */ /* 0x000ea20000300a00 */
[----:B------:R-:W-:Y:S02]  /*2ea0*/  IMAD.MOV.U32 R233, RZ, RZ, R69 ;  /* 0x000000ffffe97224 */ /* 0x000fe400078e0045 */
        /* <DEDUP_REMOVED lines=44> */
[----:B------:R-:W-:-:S03]  /*3170*/  IMAD.MOV.U32 R251, RZ, RZ, R35 ;  /* 0x000000fffffb7224 */ /* 0x000fc600078e0023 */
[----:B------:R-:W2:Y:S04]  /*3180*/  LDL.LU.64 R46, [R1+0x1c8] ;  /* 0x0001c800012e7983 */ /* 0x000ea80000300a00 */
[----:B------:R-:W2:Y:S04]  /*3190*/  LDL.LU.64 R44, [R1+0x1c0] ;  /* 0x0001c000012c7983 */ /* 0x000ea80000300a00 */
[----:B------:R-:W2:Y:S04]  /*31a0*/  LDL.LU.64 R42, [R1+0x1b8] ;  /* 0x0001b800012a7983 */ /* 0x000ea80000300a00 */
[----:B------:R-:W2:Y:S04]  /*31b0*/  LDL.LU.64 R40, [R1+0x1b0] ;  /* 0x0001b00001287983 */ /* 0x000ea80000300a00 */
[----:B------:R-:W2:Y:S04]  /*31c0*/  LDL.LU.64 R38, [R1+0x1a8] ;  /* 0x0001a80001267983 */ /* 0x000ea80000300a00 */
[----:B------:R-:W2:Y:S04]  /*31d0*/  LDL.LU.64 R36, [R1+0x1a0] ;  /* 0x0001a00001247983 */ /* 0x000ea80000300a00 */
[----:B------:R-:W2:Y:S04]  /*31e0*/  LDL.LU.64 R34, [R1+0x198] ;  /* 0x0001980001227983 */ /* 0x000ea80000300a00 */
[----:B-1----:R-:W2:Y:S04]  /*31f0*/  LDL.LU.64 R32, [R1+0x190] ;  /* 0x0001900001207983 */ /* 0x002ea80000300a00 */
[----:B------:R-:W2:Y:S04]  /*3200*/  LDL.LU.64 R30, [R1+0x188] ;  /* 0x00018800011e7983 */ /* 0x000ea80000300a00 */
[----:B------:R-:W2:Y:S04]  /*3210*/  LDL.LU.64 R28, [R1+0x180] ;  /* 0x00018000011c7983 */ /* 0x000ea80000300a00 */
[----:B------:R-:W2:Y:S04]  /*3220*/  LDL.LU.64 R26, [R1+0x178] ;  /* 0x00017800011a7983 */ /* 0x000ea80000300a00 */
[----:B------:R-:W2:Y:S01]  /*3230*/  LDL.LU.64 R24, [R1+0x170] ;  /* 0x0001700001187983 */ /* 0x000ea20000300a00 */
[----:B------:R-:W-:-:S03]  /*3240*/  WARPGROUP.DEPBAR.LE gsb0, 0x0 ;  /* 0x00008000000079c5 */ /* 0x000fc60000010000 */
        /* <DEDUP_REMOVED lines=14> */
[----:B-1----:R-:W3:Y:S04]  /*3330*/  LDL.LU R188, [R1] ;  /* 0x0000000001bc7983 */ /* 0x002ee80000300800 */
[----:B------:R-:W3:Y:S04]  /*3340*/  LDL.LU R189, [R1+0x4] ;  /* 0x0000040001bd7983 */ /* 0x000ee80000300800 */
[----:B------:R-:W3:Y:S04]  /*3350*/  LDL.LU R190, [R1+0x8] ;  /* 0x0000080001be7983 */ /* 0x000ee80000300800 */
[----:B------:R-:W3:Y:S04]  /*3360*/  LDL.LU R191, [R1+0xc] ;  /* 0x00000c0001bf7983 */ /* 0x000ee80000300800 */
[----:B------:R-:W3:Y:S04]  /*3370*/  LDL.LU R192, [R1+0x10] ;  /* 0x0000100001c07983 */ /* 0x000ee80000300800 */
[----:B------:R-:W3:Y:S04]  /*3380*/  LDL.LU R193, [R1+0x14] ;  /* 0x0000140001c17983 */ /* 0x000ee80000300800 */
[----:B------:R-:W3:Y:S04]  /*3390*/  LDL.LU R194, [R1+0x18] ;  /* 0x0000180001c27983 */ /* 0x000ee80000300800 */
[----:B------:R-:W3:Y:S04]  /*33a0*/  LDL.LU R195, [R1+0x1c] ;  /* 0x00001c0001c37983 */ /* 0x000ee80000300800 */
[----:B------:R-:W3:Y:S04]  /*33b0*/  LDL.LU R196, [R1+0x20] ;  /* 0x0000200001c47983 */ /* 0x000ee80000300800 */
[----:B------:R-:W3:Y:S01]  /*33c0*/  LDL.LU R197, [R1+0x24] ;  /* 0x0000240001c57983 */ /* 0x000ee20000300800 */
[----:B------:R-:W-:Y:S01]  /*33d0*/  UIADD3 UR8, UR17, 0x200, URZ ;  /* 0x0000020011087890 */ /* 0x000fe2000fffe03f */
[----:B------:R-:W-:Y:S01]  /*33e0*/  WARPGROUP.ARRIVE ;  /* 0x00000000000079c5 */ /* 0x000fe20000000000 */
[----:B------:R-:W-:-:S07]  /*33f0*/  UMOV UR9, 0x80000020 ;  /* 0x8000002000097882 */ /* 0x000fce0000000000 */
[----:B------:R-:W-:Y:S01]  /*3400*/  HGMMA.64x128x16.F32 R88, gdesc[UR8].tnspB, R88, UP0, gsb0 ;  /* 0x41e00000085879f0 */ /* 0x000fe2000b800858 */
[----:B------:R-:W-:Y:S01]  /*3410*/  UIADD3 UR8, UR17, 0x300, URZ ;  /* 0x0000030011087890 */ /* 0x000fe2000fffe03f */
[----:B------:R-:W-:Y:S01]  /*3420*/  UMOV UR9, 0x80000020 ;  /* 0x8000002000097882 */ /* 0x000fe20000000000 */
[----:B------:R-:W-:Y:S01]  /*3430*/  MOV R199, R251 ;  /* 0x000000fb00c77202 */ /* 0x000fe20000000f00 */
[----:B------:R-:W-:Y:S01]  /*3440*/  IMAD.MOV.U32 R200, RZ, RZ, R250 ;  /* 0x000000ffffc87224 */ /* 0x000fe200078e00fa */
[----:B------:R-:W-:Y:S01]  /*3450*/  MOV R210, R240 ;  /* 0x000000f000d27202 */ /* 0x000fe20000000f00 */
[----:B------:R-:W-:Y:S01]  /*3460*/  IMAD.MOV.U32 R201, RZ, RZ, R249 ;  /* 0x000000ffffc97224 */ /* 0x000fe200078e00f9 */
[----:B------:R-:W-:Y:S01]  /*3470*/  MOV R240, R18 ;  /* 0x0000001200f07202 */ /* 0x000fe20000000f00 */
        /* <DEDUP_REMOVED lines=11> */
[----:B--2---:R-:W-:-:S06]  /*3530*/  WARPGROUP.ARRIVE ;  /* 0x00000000000079c5 */ /* 0x004fcc0000000000 */
[----:B------:R-:W-:Y:S01]  /*3540*/  HGMMA.64x128x16.F32 R24, gdesc[UR8].tnspB, R24, UP0, gsb0 ;  /* 0x41e00000081879f0 */ /* 0x000fe2000b800818 */
        /* <DEDUP_REMOVED lines=19> */
[----:B------:R-:W-:Y:S01]  /*3680*/  IMAD.MOV.U32 R250, RZ, RZ, R2 ;  /* 0x000000fffffa7224 */ /* 0x000fe200078e0002 */
[----:B------:R-:W-:Y:S02]  /*3690*/  UIADD3 UR8, UR17, 0x2, URZ ;  /* 0x0000000211087890 */ /* 0x000fe4000fffe03f */
[----:B------:R-:W-:Y:S01]  /*36a0*/  UIADD3 UR10, UR18, 0x80, URZ ;  /* 0x00000080120a7890 */ /* 0x000fe2000fffe03f */
[----:B------:R-:W-:Y:S01]  /*36b0*/  UMOV UR9, 0x80000020 ;  /* 0x8000002000097882 */ /* 0x000fe20000000000 */
[----:B------:R-:W-:Y:S01]  /*36c0*/  UMOV UR11, 0x40000040 ;  /* 0x40000040000b7882 */ /* 0x000fe20000000000 */
[----:B------:R-:W-:Y:S02]  /*36d0*/  WARPGROUP.DEPBAR.LE gsb0, 0x0 ;  /* 0x00008000000079c5 */ /* 0x000fe40000010000 */
[----:B---3--:R-:W-:-:S06]  /*36e0*/  WARPGROUP.ARRIVE ;  /* 0x00000000000079c5 */ /* 0x008fcc0000000000 */
        /* <DEDUP_REMOVED lines=58> */
[----:B------:R-:W-:Y:S01]  /*3a90*/  UMOV UR9, 0x80000020 ;  /* 0x8000002000097882 */ /* 0x000fe20000000000 */
[----:B------:R-:W-:Y:S02]  /*3aa0*/  WARPGROUP.DEPBAR.LE gsb0, 0x0 ;  /* 0x00008000000079c5 */ /* 0x000fe40000010000 */
[----:B------:R-:W-:-:S07]  /*3ab0*/  WARPGROUP.ARRIVE ;  /* 0x00000000000079c5 */ /* 0x000fce0000000000 */
[----:B------:R-:W-:Y:S03]  /*3ac0*/  HGMMA.64x128x16.F32 R24, gdesc[UR8].tnspB, R24, gsb0 ;  /* 0x41e00000081879f0 */ /* 0x000fe60008000818 */
[----:B------:R-:W-:Y:S02]  /*3ad0*/  WARPGROUP.DEPBAR.LE gsb0, 0x0 ;  /* 0x00008000000079c5 */ /* 0x000fe40000010000 */
[----:B--2---:R-:W-:Y:S05]  /*3ae0*/  @!P2 BRA `(.L_x_21) ;  /* 0x000000000004a947 */ /* 0x004fea0003800000 */
[----:B------:R-:W-:Y:S01]  /*3af0*/  BPT.TRAP 0x1 ;  /* 0x000000040000795c */ /* 0x000fe20000300000 */
.L_x_21:
[----:B------:R-:W-:Y:S01]  /*3b00*/  ISETP.NE.AND P1, PT, R5, RZ, PT ;  /* 0x000000ff0500720c */ /* 0x000fe20003f25270 */
[----:B------:R-:W-:Y:S01]  /*3b10*/  IMAD.U32 R0, RZ, RZ, UR5 ;  /* 0x00000005ff007e24 */ /* 0x000fe2000f8e00ff */
[----:B------:R-:W-:-:S11]  /*3b20*/  UISETP.GT.U32.AND UP0, UPT, UR6, 0x1, UPT ;  /* 0x000000010600788c */ /* 0x000fd6000bf04070 */
[----:B------:R-:W-:-:S05]  /*3b30*/  @P1 LEA R0, R0, UR12, 0x3 ;  /* 0x0000000c00001c11 */ /* 0x000fca000f8e18ff */
[----:B------:R-:W-:-:S05]  /*3b40*/  @P1 VIADD R0, R0, 0x36048 ;  /* 0x0003604800001836 */ /* 0x000fca0000000000 */
[----:B------:R-:W-:-:S04]  /*3b50*/  @P1 PRMT R0, R6, 0x654, R0 ;  /* 0x0000065406001816 */ /* 0x000fc80000000000 */
[----:B------:R1:W-:Y:S01]  /*3b60*/  @P1 SYNCS.ARRIVE.TRANS64.RED.A1T0 RZ, [R0+URZ], RZ ;  /* 0x000000ff00ff19a7 */ /* 0x0003e2000810043f */
[----:B------:R-:W-:-:S13]  /*3b70*/  PLOP3.LUT P1, PT, PT, PT, UP0, 0x80, 0x0 ;  /* 0x000000000000781c */ /* 0x000fda0003f2f008 */
[----:B-1----:R-:W-:Y:S05]  /*3b80*/  @P1 BRA `(.L_x_22) ;  /* 0x0000000000041947 */ /* 0x002fea0003800000 */
[----:B------:R-:W-:Y:S01]  /*3b90*/  BPT.TRAP 0x1 ;  /* 0x000000040000795c */ /* 0x000fe20000300000 */
.L_x_22:
[----:B------:R-:W-:Y:S01]  /*3ba0*/  UIADD3 UR4, UR4, 0x1, URZ ;  /* 0x0000000104047890 */ /* 0x000fe2000fffe03f */
[C---:B------:R-:W-:Y:S01]  /*3bb0*/  ISETP.GT.AND P1, PT, R3.reuse, 0x1, PT ;  /* 0x000000010300780c */ /* 0x040fe20003f24270 */
[----:B------:R-:W-:Y:S01]  /*3bc0*/  UIADD3 UR5, UR5, 0x1, URZ ;  /* 0x0000000105057890 */ /* 0x000fe2000fffe03f */
[----:B------:R-:W-:Y:S01]  /*3bd0*/  VIADD R3, R3, 0xffffffff ;  /* 0xffffffff03037836 */ /* 0x000fe20000000000 */
[----:B------:R-:W-:Y:S02]  /*3be0*/  UISETP.NE.AND UP0, UPT, UR4, 0x9, UPT ;  /* 0x000000090400788c */ /* 0x000fe4000bf05270 */
[----:B------:R-:W-:Y:S02]  /*3bf0*/  UISETP.NE.AND UP1, UPT, UR5, 0x9, UPT ;  /* 0x000000090500788c */ /* 0x000fe4000bf25270 */
[----:B------:R-:W-:Y:S02]  /*3c00*/  USEL UR8, URZ, 0x1, UP0 ;  /* 0x000000013f087887 */ /* 0x000fe40008000000 */
[----:B------:R-:W-:-:S02]  /*3c10*/  USEL UR4, UR4, URZ, UP0 ;  /* 0x0000003f04047287 */ /* 0x000fc40008000000 */
[----:B------:R-:W-:Y:S02]  /*3c20*/  USEL UR5, UR5, URZ, UP1 ;  /* 0x0000003f05057287 */ /* 0x000fe40008800000 */
[----:B------:R-:W-:Y:S01]  /*3c30*/  UPLOP3.LUT UP0, UPT, UPT, UPT, UPT, 0x80, 0x0 ;  /* 0x000000000000789c */ /* 0x000fe20003f0f070 */
[----:B------:R-:W-:Y:S01]  /*3c40*/  LOP3.LUT R4, R4, UR8, RZ, 0x3c, !PT ;  /* 0x0000000804047c12 */ /* 0x000fe2000f8e3cff */
[----:B------:R-:W-:Y:S09]  /*3c50*/  @P1 BRA `(.L_x_23) ;  /* 0xffffffe800841947 */ /* 0x000ff2000383ffff */
.L_x_18:
[----:B------:R-:W-:Y:S05]  /*3c60*/  @!P0 BRA `(.L_x_24) ;  /* 0x0000000000608947 */ /* 0x000fea0003800000 */
[----:B------:R-:W-:-:S04]  /*3c70*/  ULOP3.LUT UR4, UR6, 0x1, URZ, 0xfc, !UPT ;  /* 0x0000000106047892 */ /* 0x000fc8000f8efc3f */
[----:B------:R-:W-:-:S06]  /*3c80*/  UISETP.NE.AND UP0, UPT, UR4, 0x3, UPT ;  /* 0x000000030400788c */ /* 0x000fcc000bf05270 */
[----:B------:R-:W-:-:S13]  /*3c90*/  PLOP3.LUT P0, PT, PT, PT, UP0, 0x80, 0x0 ;  /* 0x000000000000781c */ /* 0x000fda0003f0f008 */
[----:B------:R-:W-:Y:S05]  /*3ca0*/  @!P0 BRA `(.L_x_25) ;  /* 0x0000000000048947 */ /* 0x000fea0003800000 */
[----:B------:R-:W-:Y:S01]  /*3cb0*/  BPT.TRAP 0x1 ;  /* 0x000000040000795c */ /* 0x000fe20000300000 */
.L_x_25:
[----:B------:R-:W-:Y:S01]  /*3cc0*/  ISETP.NE.AND P0, PT, R5, RZ, PT ;  /* 0x000000ff0500720c */ /* 0x000fe20003f05270 */
[----:B------:R-:W-:-:S12]  /*3cd0*/  BSSY B0, `(.L_x_26) ;  /* 0x000000d000007945 */ /* 0x000fd80003800000 */
[----:B------:R-:W-:Y:S05]  /*3ce0*/  @!P0 BRA `(.L_x_27) ;  /* 0x00000000002c8947 */ /* 0x000fea0003800000 */
[----:B------:R-:W1:Y:S01]  /*3cf0*/  S2UR UR8, SR_CgaCtaId ;  /* 0x00000000000879c3 */ /* 0x000e620000008800 */
[----:B------:R-:W-:-:S04]  /*3d00*/  UIMAD.WIDE.U32 UR4, UR7, 0x38e38e39, URZ ;  /* 0x38e38e39070478a5 */ /* 0x000fc8000f8e003f */
[----:B------:R-:W-:-:S03]  /*3d10*/  USHF.R.U32.HI UR4, URZ, 0x1, UR5 ;  /* 0x000000013f047899 */ /* 0x000fc60008011605 */
[----:B------:R-:W-:Y:S01]  /*3d20*/  UMOV UR5, 0x400 ;  /* 0x0000040000057882 */ /* 0x000fe20000000000 */
[----:B------:R-:W-:Y:S02]  /*3d30*/  UIMAD UR4, UR4, -0x9, UR7 ;  /* 0xfffffff7040478a4 */ /* 0x000fe4000f8e0207 */
[----:B-1----:R-:W-:-:S04]  /*3d40*/  ULEA UR5, UR8, UR5, 0x18 ;  /* 0x0000000508057291 */ /* 0x002fc8000f8ec03f */
[----:B------:R-:W-:-:S04]  /*3d50*/  ULEA UR4, UR4, UR5, 0x3 ;  /* 0x0000000504047291 */ /* 0x000fc8000f8e183f */
[----:B------:R-:W-:-:S06]  /*3d60*/  UIADD3 UR4, UR4, 0x36048, URZ ;  /* 0x0003604804047890 */ /* 0x000fcc000fffe03f */
[----:B------:R-:W-:-:S05]  /*3d70*/  IMAD.U32 R0, RZ, RZ, UR4 ;  /* 0x00000004ff007e24 */ /* 0x000fca000f8e00ff */
[----:B------:R-:W-:-:S04]  /*3d80*/  PRMT R6, R6, 0x654, R0 ;  /* 0x0000065406067816 */ /* 0x000fc80000000000 */
[----:B------:R1:W-:Y:S03]  /*3d90*/  SYNCS.ARRIVE.TRANS64.RED.A1T0 RZ, [R6+URZ], RZ ;  /* 0x000000ff06ff79a7 */ /* 0x0003e6000810043f */
.L_x_27:
[----:B------:R-:W-:Y:S05]  /*3da0*/  BSYNC B0 ;  /* 0x0000000000007941 */ /* 0x000fea0003800000 */
.L_x_26:
[----:B------:R-:W-:-:S06]  /*3db0*/  UISETP.GT.U32.AND UP0, UPT, UR6, 0x1, UPT ;  /* 0x000000010600788c */ /* 0x000fcc000bf04070 */
[----:B------:R-:W-:-:S13]  /*3dc0*/  PLOP3.LUT P0, PT, PT, PT, UP0, 0x80, 0x0 ;  /* 0x000000000000781c */ /* 0x000fda0003f0f008 */
[----:B------:R-:W-:Y:S05]  /*3dd0*/  @P0 BRA `(.L_x_24) ;  /* 0x0000000000040947 */ /* 0x000fea0003800000 */
[----:B------:R-:W-:Y:S01]  /*3de0*/  BPT.TRAP 0x1 ;  /* 0x000000040000795c */ /* 0x000fe20000300000 */
.L_x_24:
[----:B------:R-:W2:Y:S01]  /*3df0*/  S2R R3, SR_CTAID.Y ;  /* 0x0000000000037919 */ /* 0x000ea20000002600 */
[----:B------:R-:W-:Y:S01]  /*3e00*/  LEA.HI R0, R8, R7, RZ, 0x2 ;  /* 0x0000000708007211 */ /* 0x000fe200078f10ff */
[----:B------:R-:W-:Y:S01]  /*3e10*/  ULDC.64 UR4, c[0x0][0x280] ;  /* 0x0000a00000047ab9 */ /* 0x000fe20000000a00 */
[----:B------:R-:W3:Y:S02]  /*3e20*/  S2R R4, SR_CTAID.X ;  /* 0x0000000000047919 */ /* 0x000ee40000002500 */
[--C-:B------:R-:W-:Y:S02]  /*3e30*/  SHF.R.S32.HI R14, RZ, 0x2, R0.reuse ;  /* 0x00000002ff0e7819 */ /* 0x100fe40000011400 */
[----:B------:R-:W-:Y:S02]  /*3e40*/  SHF.R.S32.HI R15, RZ, 0x1f, R0 ;  /* 0x0000001fff0f7819 */ /* 0x000fe40000011400 */
[----:B------:R-:W-:Y:S02]  /*3e50*/  LOP3.LUT R0, R0, 0x7ffffffc, RZ, 0xc0, !PT ;  /* 0x7ffffffc00007812 */ /* 0x000fe400078ec0ff */
[----:B------:R-:W-:-:S03]  /*3e60*/  LEA.HI R15, R15, R14, RZ, 0x3 ;  /* 0x0000000e0f0f7211 */ /* 0x000fc600078f18ff */
[----:B------:R-:W-:Y:S01]  /*3e70*/  IMAD.IADD R0, R7, 0x1, -R0 ;  /* 0x0000000107007824 */ /* 0x000fe200078e0a00 */
[----:B------:R-:W-:Y:S02]  /*3e80*/  LOP3.LUT R15, R15, 0xfffffff8, RZ, 0xc0, !PT ;  /* 0xfffffff80f0f7812 */ /* 0x000fe400078ec0ff */
[----:B------:R-:W-:Y:S01]  /*3e90*/  LEA.HI R7, R8, R7, RZ, 0x5 ;  /* 0x0000000708077211 */ /* 0x000fe200078f28ff */
[----:B------:R-:W-:Y:S02]  /*3ea0*/  IMAD.SHL.U32 R0, R0, 0x2, RZ ;  /* 0x0000000200007824 */ /* 0x000fe400078e00ff */
[----:B------:R-:W-:-:S03]  /*3eb0*/  IMAD.IADD R14, R14, 0x1, -R15 ;  /* 0x000000010e0e7824 */ /* 0x000fc600078e0a0f */
[----:B------:R-:W-:Y:S02]  /*3ec0*/  SHF.R.S32.HI R2, RZ, 0x1f, R0 ;  /* 0x0000001fff027819 */ /* 0x000fe40000011400 */
[--C-:B------:R-:W-:Y:S01]  /*3ed0*/  SHF.R.S32.HI R15, RZ, 0x1f, R14.reuse ;  /* 0x0000001fff0f7819 */ /* 0x100fe2000001140e */
[----:B--2---:R-:W-:Y:S02]  /*3ee0*/  IMAD.SHL.U32 R3, R3, 0x80, RZ ;  /* 0x0000008003037824 */ /* 0x004fe400078e00ff */
[----:B---3--:R-:W-:-:S03]  /*3ef0*/  IMAD.WIDE R12, R4, 0x100, R14 ;  /* 0x00000100040c7825 */ /* 0x008fc600078e020e */
[C---:B------:R-:W-:Y:S02]  /*3f00*/  IADD3 R10, P1, R3.reuse, R0, RZ ;  /* 0x00000000030a7210 */ /* 0x040fe40007f3e0ff */
[C---:B------:R-:W-:Y:S02]  /*3f10*/  ISETP.GE.AND P0, PT, R3.reuse, UR5, PT ;  /* 0x0000000503007c0c */ /* 0x040fe4000bf06270 */
[----:B------:R-:W-:Y:S02]  /*3f20*/  IADD3 R0, -R0, UR5, -R3 ;  /* 0x0000000500007c10 */ /* 0x000fe4000fffe903 */
[----:B------:R-:W-:Y:S01]  /*3f30*/  LEA.HI.X.SX32 R11, R3, R2, 0x1, P1 ;  /* 0x00000002030b7211 */ /* 0x000fe200008f0eff */
[----:B------:R-:W-:Y:S01]  /*3f40*/  IMAD.SHL.U32 R3, R4, 0x100, RZ ;  /* 0x0000010004037824 */ /* 0x000fe200078e00ff */
[----:B------:R-:W-:-:S04]  /*3f50*/  SHF.R.S32.HI R2, RZ, 0x5, R7 ;  /* 0x00000005ff027819 */ /* 0x000fc80000011407 */
[----:B------:R-:W-:Y:S01]  /*3f60*/  ISETP.GE.OR P0, PT, R3, UR4, P0 ;  /* 0x0000000403007c0c */ /* 0x000fe20008706670 */
[----:B------:R-:W-:-:S04]  /*3f70*/  IMAD.WIDE R12, R2, 0x10, R12 ;  /* 0x00000010020c7825 */ /* 0x000fc800078e020c */
[----:B------:R-:W-:-:S05]  /*3f80*/  IMAD R2, R2, -0x10, -R3 ;  /* 0xfffffff002027824 */ /* 0x000fca00078e0a03 */
[----:B------:R-:W-:-:S03]  /*3f90*/  IADD3 R14, R2, UR4, -R14 ;  /* 0x00000004020e7c10 */ /* 0x000fc6000fffe80e */
[----:B------:R-:W-:Y:S05]  /*3fa0*/  @P0 EXIT ;  /* 0x000000000000094d */ /* 0x000fea0003800000 */
[----:B------:R-:W-:Y:S01]  /*3fb0*/  FSETP.NEU.AND P2, PT, RZ, UR16, PT ;  /* 0x00000010ff007c0b */ /* 0x000fe2000bf4d000 */
[----:B------:R-:W-:Y:S01]  /*3fc0*/  ULDC.64 UR18, c[0x0][0x658] ;  /* 0x0001960000127ab9 */ /* 0x000fe20000000a00 */
[----:B------:R-:W-:Y:S01]  /*3fd0*/  ISETP.GT.AND P0, PT, R14, RZ, PT ;  /* 0x000000ff0e00720c */ /* 0x000fe20003f04270 */
[----:B------:R-:W-:Y:S01]  /*3fe0*/  IMAD R2, R13, UR18, RZ ;  /* 0x000000120d027c24 */ /* 0x000fe2000f8e02ff */
[----:B------:R-:W-:Y:S02]  /*3ff0*/  USHF.L.U64.HI UR5, UR18, 0x3, UR19 ;  /* 0x0000000312057899 */ /* 0x000fe40008010213 */
[----:B------:R-:W-:Y:S01]  /*4000*/  IMAD.WIDE.U32 R4, R12, UR18, R10 ;  /* 0x000000120c047c25 */ /* 0x000fe2000f8e000a */
[----:B------:R-:W-:Y:S01]  /*4010*/  USHF.L.U32 UR4, UR18, 0x3, URZ ;  /* 0x0000000312047899 */ /* 0x000fe2000800063f */
[----:B------:R-:W-:Y:S02]  /*4020*/  ISETP.GT.AND P1, PT, R0, RZ, P0 ;  /* 0x000000ff0000720c */ /* 0x000fe40000724270 */
[----:B------:R-:W-:-:S04]  /*4030*/  IMAD R2, R12, UR19, R2 ;  /* 0x000000130c027c24 */ /* 0x000fc8000f8e0202 */
[----:B------:R-:W-:Y:S01]  /*4040*/  IMAD.IADD R3, R5, 0x1, R2 ;  /* 0x0000000105037824 */ /* 0x000fe200078e0202 */
[----:B------:R-:W-:Y:S06]  /*4050*/  @!P2 BRA `(.L_x_28) ;  /* 0x000000b000c0a947 */ /* 0x000fec0003800000 */
[----:B------:R-:W-:Y:S01]  /*4060*/  ULDC.64 UR6, c[0x0][0x650] ;  /* 0x0001940000067ab9 */ /* 0x000fe20000000a00 */
[----:B------:R-:W-:Y:S01]  /*4070*/  ULDC.64 UR20, c[0x0][0x630] ;  /* 0x00018c0000147ab9 */ /* 0x000fe20000000a00 */
[C---:B------:R-:W-:Y:S01]  /*4080*/  LEA R2, P2, R4.reuse, UR6, 0x1 ;  /* 0x0000000604027c11 */ /* 0x040fe2000f8408ff */
[----:B-1----:R-:W-:Y:S01]  /*4090*/  IMAD R6, R13, UR20, RZ ;  /* 0x000000140d067c24 */ /* 0x002fe2000f8e02ff */
[----:B------:R-:W-:Y:S01]  /*40a0*/  ULDC.64 UR22, c[0x0][0x628] ;  /* 0x00018a0000167ab9 */ /* 0x000fe20000000a00 */
[----:B------:R-:W2:Y:S01]  /*40b0*/  LDL.LU R16, [R1] ;  /* 0x0000000001107983 */ /* 0x000ea20000300800 */
[----:B------:R-:W-:Y:S01]  /*40c0*/  LEA.HI.X R3, R4, UR7, R3, 0x1, P2 ;  /* 0x0000000704037c11 */ /* 0x000fe200090f0c03 */
[C---:B------:R-:W-:Y:S02]  /*40d0*/  IMAD R6, R12.reuse, UR21, R6 ;  /* 0x000000150c067c24 */ /* 0x040fe4000f8e0206 */
[----:B------:R-:W-:-:S03]  /*40e0*/  IMAD.WIDE.U32 R4, R12, UR20, R10 ;  /* 0x000000140c047c25 */ /* 0x000fc6000f8e000a */
[----:B------:R-:W-:Y:S02]  /*40f0*/  LEA R8, P2, R4, UR22, 0x1 ;  /* 0x0000001604087c11 */ /* 0x000fe4000f8408ff */
[----:B------:R-:W-:-:S04]  /*4100*/  IADD3 R5, R5, R6, RZ ;  /* 0x0000000605057210 */ /* 0x000fc80007ffe0ff */
[----:B------:R-:W-:-:S05]  /*4110*/  LEA.HI.X R9, R4, UR23, R5, 0x1, P2 ;  /* 0x0000001704097c11 */ /* 0x000fca00090f0c05 */
[----:B------:R-:W3:Y:S01]  /*4120*/  @P1 LDG.E.LTC128B.U16 R15, desc[UR14][R8.64] ;  /* 0x0000000e080f1981 */ /* 0x000ee2000c1e1520 */
[----:B------:R-:W-:Y:S01]  /*4130*/  ISETP.GT.AND P2, PT, R0, 0x1, P0 ;  /* 0x000000010000780c */ /* 0x000fe20000744270 */
[----:B------:R-:W-:Y:S01]  /*4140*/  BSSY B0, `(.L_x_29) ;  /* 0x0000008000007945 */ /* 0x000fe20003800000 */
[----:B---3--:R-:W-:-:S05]  /*4150*/  HADD2.F32 R4, -RZ, R15.H0_H0 ;  /* 0x2000000fff047230 */ /* 0x008fca0000004100 */
[----:B------:R-:W-:-:S04]  /*4160*/  FMUL R4, R4, UR16 ;  /* 0x0000001004047c20 */ /* 0x000fc80008400000 */
[----:B--2---:R-:W-:-:S05]  /*4170*/  FFMA R4, R16, UR13, R4 ;  /* 0x0000000d10047c23 */ /* 0x004fca0008000004 */
[----:B------:R-:W-:-:S05]  /*4180*/  F2FP.F16.F32.PACK_AB R4, RZ, R4 ;  /* 0x00000004ff04723e */ /* 0x000fca00000000ff */
[----:B------:R1:W-:Y:S01]  /*4190*/  @P1 STG.E.U16 desc[UR14][R2.64], R4 ;  /* 0x0000000402001986 */ /* 0x0003e2000c10150e */
[----:B------:R-:W-:Y:S05]  /*41a0*/  @!P2 BRA `(.L_x_30) ;  /* 0x000000000004a947 */ /* 0x000fea0003800000 */
[----:B------:R2:W5:Y:S02]  /*41b0*/  LDG.E.LTC128B.U16 R15, desc[UR14][R8.64+0x2] ;  /* 0x0000020e080f7981 */ /* 0x000564000c1e1520 */
.L_x_30:
[----:B------:R-:W-:Y:S05]  /*41c0*/  BSYNC B0 ;  /* 0x0000000000007941 */ /* 0x000fea0003800000 */
.L_x_29:
[----:B------:R-:W3:Y:S01]  /*41d0*/  LDL.LU R5, [R1+0x4] ;  /* 0x0000040001057983 */ /* 0x000ee20000300800 */
[----:B-1---5:R-:W-:Y:S01]  /*41e0*/  HADD2.F32 R4, -RZ, R15.H0_H0 ;  /* 0x2000000fff047230 */ /* 0x022fe20000004100 */
[----:B------:R-:W-:Y:S02]  /*41f0*/  USHF.L.U64.HI UR11, UR20, 0x3, UR21 ;  /* 0x00000003140b7899 */ /* 0x000fe40008010215 */
[----:B------:R-:W-:Y:S02]  /*4200*/  USHF.L.U32 UR10, UR20, 0x3, URZ ;  /* 0x00000003140a7899 */ /* 0x000fe4000800063f */
[----:B------:R-:W-:Y:S02]  /*4210*/  IMAD.U32 R17, RZ, RZ, UR20 ;  /* 0x00000014ff117e24 */ /* 0x000fe4000f8e00ff */
[----:B------:R-:W-:Y:S01]  /*4220*/  FMUL R4, R4, UR16 ;  /* 0x0000001004047c20 */ /* 0x000fe20008400000 */
[----:B------:R-:W4:Y:S03]  /*4230*/  LDL.LU R18, [R1+0x8] ;  /* 0x0000080001127983 */ /* 0x000f260000300800 */
[----:B---3--:R-:W-:-:S05]  /*4240*/  FFMA R4, R5, UR13, R4 ;  /* 0x0000000d05047c23 */ /* 0x008fca0008000004 */
[----:B------:R-:W-:-:S05]  /*4250*/  F2FP.F16.F32.PACK_AB R4, RZ, R4 ;  /* 0x00000004ff04723e */ /* 0x000fca00000000ff */
[----:B------:R1:W-:Y:S02]  /*4260*/  @P2 STG.E.U16 desc[UR14][R2.64+0x2], R4 ;  /* 0x0000020402002986 */ /* 0x0003e4000c10150e */
[----:B-1----:R-:W-:-:S03]  /*4270*/  IMAD.WIDE.U32 R4, R12, R17, UR10 ;  /* 0x0000000a0c047e25 */ /* 0x002fc6000f8e0011 */
[----:B------:R-:W-:-:S04]  /*4280*/  IADD3 R4, P1, R10, R4, RZ ;  /* 0x000000040a047210 */ /* 0x000fc80007f3e0ff */
[----:B------:R-:W-:Y:S02]  /*4290*/  IADD3.X R5, R11, R6, R5, P1, !PT ;  /* 0x000000060b057210 */ /* 0x000fe40000ffe405 */
[----:B------:R-:W-:Y:S02]  /*42a0*/  ISETP.GT.AND P1, PT, R14, 0x8, PT ;  /* 0x000000080e00780c */ /* 0x000fe40003f24270 */
[----:B------:R-:W-:Y:S02]  /*42b0*/  LEA R6, P3, R4, UR22, 0x1 ;  /* 0x0000001604067c11 */ /* 0x000fe4000f8608ff */
[----:B------:R-:W-:Y:S02]  /*42c0*/  ISETP.GT.AND P2, PT, R0, RZ, P1 ;  /* 0x000000ff0000720c */ /* 0x000fe40000f44270 */
[----:B------:R-:W-:-:S11]  /*42d0*/  LEA.HI.X R7, R4, UR23, R5, 0x1, P3 ;  /* 0x0000001704077c11 */ /* 0x000fd600098f0c05 */
[----:B------:R-:W3:Y:S01]  /*42e0*/  @P2 LDG.E.LTC128B.U16 R15, desc[UR14][R6.64] ;  /* 0x0000000e060f2981 */ /* 0x000ee2000c1e1520 */
[----:B------:R-:W-:Y:S01]  /*42f0*/  USHF.L.U32 UR8, UR4, 0x1, URZ ;  /* 0x0000000104087899 */ /* 0x000fe2000800063f */
[----:B------:R-:W-:Y:S01]  /*4300*/  ISETP.GT.AND P3, PT, R0, 0x1, P1 ;  /* 0x000000010000780c */ /* 0x000fe20000f64270 */
[----:B------:R-:W-:Y:S01]  /*4310*/  USHF.L.U64.HI UR5, UR4, 0x1, UR5 ;  /* 0x0000000104057899 */ /* 0x000fe20008010205 */
[----:B------:R-:W-:Y:S03]  /*4320*/  BSSY B0, `(.L_x_31) ;  /* 0x000000b000007945 */ /* 0x000fe60003800000 */
[----:B------:R-:W-:Y:S01]  /*4330*/  IADD3 R4, P4, R2, UR8, RZ ;  /* 0x0000000802047c10 */ /* 0x000fe2000ff9e0ff */
[----:B---3--:R-:W-:-:S05]  /*4340*/  HADD2.F32 R5, -RZ, R15.H0_H0 ;  /* 0x2000000fff057230 */ /* 0x008fca0000004100 */
[----:B------:R-:W-:-:S04]  /*4350*/  FMUL R5, R5, UR16 ;  /* 0x0000001005057c20 */ /* 0x000fc80008400000 */
[----:B----4-:R-:W-:-:S05]  /*4360*/  FFMA R5, R18, UR13, R5 ;  /* 0x0000000d12057c23 */ /* 0x010fca0008000005 */
[----:B------:R-:W-:-:S04]  /*4370*/  F2FP.F16.F32.PACK_AB R5, RZ, R5 ;  /* 0x00000005ff05723e */ /* 0x000fc800000000ff */
[----:B------:R-:W-:Y:S02]  /*4380*/  PRMT R16, R5, 0x7610, R16 ;  /* 0x0000761005107816 */ /* 0x000fe40000000010 */
[----:B------:R-:W-:-:S05]  /*4390*/  IADD3.X R5, R3, UR5, RZ, P4, !PT ;  /* 0x0000000503057c10 */ /* 0x000fca000a7fe4ff */
[----:B------:R1:W-:Y:S01]  /*43a0*/  @P2 STG.E.U16 desc[UR14][R4.64], R16 ;  /* 0x0000001004002986 */ /* 0x0003e2000c10150e */
[----:B------:R-:W-:Y:S05]  /*43b0*/  @!P3 BRA `(.L_x_32) ;  /* 0x000000000004b947 */ /* 0x000fea0003800000 */
[----:B------:R3:W5:Y:S02]  /*43c0*/  LDG.E.LTC128B.U16 R15, desc[UR14][R6.64+0x2] ;  /* 0x0000020e060f7981 */ /* 0x000764000c1e1520 */
.L_x_32:
[----:B------:R-:W-:Y:S05]  /*43d0*/  BSYNC B0 ;  /* 0x0000000000007941 */ /* 0x000fea0003800000 */
.L_x_31:
[----:B------:R-:W4:Y:S01]  /*43e0*/  LDL.LU R18, [R1+0xc] ;  /* 0x00000c0001127983 */ /* 0x000f220000300800 */
[----:B-1---5:R-:W-:Y:S01]  /*43f0*/  HADD2.F32 R16, -RZ, R15.H0_H0 ;  /* 0x2000000fff107230 */ /* 0x022fe20000004100 */
[----:B------:R-:W-:Y:S01]  /*4400*/  ISETP.GT.AND P2, PT, R0, 0x8, P0 ;  /* 0x000000080000780c */ /* 0x000fe20000744270 */
[----:B------:R-:W-:Y:S03]  /*4410*/  BSSY B0, `(.L_x_33) ;  /* 0x0000007000007945 */ /* 0x000fe60003800000 */
[----:B------:R-:W-:-:S04]  /*4420*/  FMUL R16, R16, UR16 ;  /* 0x0000001010107c20 */ /* 0x000fc80008400000 */
[----:B----4-:R-:W-:-:S05]  /*4430*/  FFMA R16, R18, UR13, R16 ;  /* 0x0000000d12107c23 */ /* 0x010fca0008000010 */
[----:B------:R-:W-:-:S05]  /*4440*/  F2FP.F16.F32.PACK_AB R16, RZ, R16 ;  /* 0x00000010ff10723e */ /* 0x000fca00000000ff */
[----:B------:R1:W-:Y:S01]  /*4450*/  @P3 STG.E.U16 desc[UR14][R4.64+0x2], R16 ;  /* 0x0000021004003986 */ /* 0x0003e2000c10150e */
[----:B------:R-:W-:Y:S05]  /*4460*/  @!P2 BRA `(.L_x_34) ;  /* 0x000000000004a947 */ /* 0x000fea0003800000 */
[----:B------:R4:W5:Y:S02]  /*4470*/  LDG.E.LTC128B.U16 R15, desc[UR14][R8.64+0x10] ;  /* 0x0000100e080f7981 */ /* 0x000964000c1e1520 */
.L_x_34:
[----:B------:R-:W-:Y:S05]  /*4480*/  BSYNC B0 ;  /* 0x0000000000007941 */ /* 0x000fea0003800000 */
.L_x_33:
[----:B------:R-:W2:Y:S01]  /*4490*/  LDL.LU R18, [R1+0x10] ;  /* 0x0000100001127983 */ /* 0x000ea20000300800 */
[----:B-1---5:R-:W-:Y:S01]  /*44a0*/  HADD2.F32 R16, -RZ, R15.H0_H0 ;  /* 0x2000000fff107230 */ /* 0x022fe20000004100 */
[----:B------:R-:W-:Y:S04]  /*44b0*/  BSSY B0, `(.L_x_35) ;  /* 0x0000008000007945 */ /* 0x000fe80003800000 */
[----:B------:R-:W-:-:S04]  /*44c0*/  FMUL R16, R16, UR16 ;  /* 0x0000001010107c20 */ /* 0x000fc80008400000 */
[----:B--2---:R-:W-:-:S05]  /*44d0*/  FFMA R16, R18, UR13, R16 ;  /* 0x0000000d12107c23 */ /* 0x004fca0008000010 */
[----:B------:R-:W-:-:S05]  /*44e0*/  F2FP.F16.F32.PACK_AB R16, RZ, R16 ;  /* 0x00000010ff10723e */ /* 0x000fca00000000ff */
[----:B------:R1:W-:Y:S01]  /*44f0*/  @P2 STG.E.U16 desc[UR14][R2.64+0x10], R16 ;  /* 0x0000101002002986 */ /* 0x0003e2000c10150e */
[----:B------:R-:W-:-:S13]  /*4500*/  ISETP.GT.AND P2, PT, R0, 0x9, P0 ;  /* 0x000000090000780c */ /* 0x000fda0000744270 */
[----:B-1----:R-:W-:Y:S05]  /*4510*/  @!P2 BRA `(.L_x_36) ;  /* 0x000000000004a947 */ /* 0x002fea0003800000 */
[----:B------:R1:W5:Y:S02]  /*4520*/  LDG.E.LTC128B.U16 R15, desc[UR14][R8.64+0x12] ;  /* 0x0000120e080f7981 */ /* 0x000364000c1e1520 */
.L_x_36:
[----:B------:R-:W-:Y:S05]  /*4530*/  BSYNC B0 ;  /* 0x0000000000007941 */ /* 0x000fea0003800000 */
.L_x_35:
[----:B------:R-:W2:Y:S01]  /*4540*/  LDL.LU R18, [R1+0x14] ;  /* 0x0000140001127983 */ /* 0x000ea20000300800 */
[----:B-----5:R-:W-:Y:S01]  /*4550*/  HADD2.F32 R16, -RZ, R15.H0_H0 ;  /* 0x2000000fff107230 */ /* 0x020fe20000004100 */
[----:B------:R-:W-:Y:S01]  /*4560*/  ISETP.GT.AND P3, PT, R0, 0x8, P1 ;  /* 0x000000080000780c */ /* 0x000fe20000f64270 */
[----:B------:R-:W-:Y:S03]  /*4570*/  BSSY B0, `(.L_x_37) ;  /* 0x0000007000007945 */ /* 0x000fe60003800000 */
[----:B------:R-:W-:-:S04]  /*4580*/  FMUL R16, R16, UR16 ;  /* 0x0000001010107c20 */ /* 0x000fc80008400000 */
[----:B--2---:R-:W-:-:S05]  /*4590*/  FFMA R16, R18, UR13, R16 ;  /* 0x0000000d12107c23 */ /* 0x004fca0008000010 */
[----:B------:R-:W-:-:S05]  /*45a0*/  F2FP.F16.F32.PACK_AB R16, RZ, R16 ;  /* 0x00000010ff10723e */ /* 0x000fca00000000ff */
[----:B------:R2:W-:Y:S01]  /*45b0*/  @P2 STG.E.U16 desc[UR14][R2.64+0x12], R16 ;  /* 0x0000121002002986 */ /* 0x0005e2000c10150e */
[----:B------:R-:W-:Y:S05]  /*45c0*/  @!P3 BRA `(.L_x_38) ;  /* 0x000000000004b947 */ /* 0x000fea0003800000 */
[----:B------:R0:W5:Y:S02]  /*45d0*/  LDG.E.LTC128B.U16 R15, desc[UR14][R6.64+0x10] ;  /* 0x0000100e060f7981 */ /* 0x000164000c1e1520 */
.L_x_38:
[----:B------:R-:W-:Y:S05]  /*45e0*/  BSYNC B0 ;  /* 0x0000000000007941 */ /* 0x000fea0003800000 */
.L_x_37:
[----:B------:R-:W3:Y:S01]  /*45f0*/  LDL.LU R18, [R1+0x18] ;  /* 0x0000180001127983 */ /* 0x000ee20000300800 */
[----:B--2--5:R-:W-:Y:S01]  /*4600*/  HADD2.F32 R16, -RZ, R15.H0_H0 ;  /* 0x2000000fff107230 */ /* 0x024fe20000004100 */
[----:B------:R-:W-:Y:S01]  /*4610*/  ISETP.GT.AND P2, PT, R0, 0x9, P1 ;  /* 0x000000090000780c */ /* 0x000fe20000f44270 */
[----:B------:R-:W-:Y:S03]  /*4620*/  BSSY B0, `(.L_x_39) ;  /* 0x0000007000007945 */ /* 0x000fe60003800000 */
[----:B------:R-:W-:-:S04]  /*4630*/  FMUL R16, R16, UR16 ;  /* 0x0000001010107c20 */ /* 0x000fc80008400000 */
[----:B---3--:R-:W-:-:S05]  /*4640*/  FFMA R16, R18, UR13, R16 ;  /* 0x0000000d12107c23 */ /* 0x008fca0008000010 */
[----:B------:R-:W-:-:S05]  /*4650*/  F2FP.F16.F32.PACK_AB R16, RZ, R16 ;  /* 0x00000010ff10723e */ /* 0x000fca00000000ff */
[----:B------:R2:W-:Y:S01]  /*4660*/  @P3 STG.E.U16 desc[UR14][R4.64+0x10], R16 ;  /* 0x0000101004003986 */ /* 0x0005e2000c10150e */
[----:B------:R-:W-:Y:S05]  /*4670*/  @!P2 BRA `(.L_x_40) ;  /* 0x000000000004a947 */ /* 0x000fea0003800000 */
[----:B------:R3:W5:Y:S02]  /*4680*/  LDG.E.LTC128B.U16 R15, desc[UR14][R6.64+0x12] ;  /* 0x0000120e060f7981 */ /* 0x000764000c1e1520 */
.L_x_40:
[----:B------:R-:W-:Y:S05]  /*4690*/  BSYNC B0 ;  /* 0x0000000000007941 */ /* 0x000fea0003800000 */
.L_x_39:
[----:B------:R-:W4:Y:S01]  /*46a0*/  LDL.LU R18, [R1+0x1c] ;  /* 0x00001c0001127983 */ /* 0x000f220000300800 */
[----:B--2--5:R-:W-:Y:S01]  /*46b0*/  HADD2.F32 R16, -RZ, R15.H0_H0 ;  /* 0x2000000fff107230 */ /* 0x024fe20000004100 */
        /* <DEDUP_REMOVED lines=8> */
.L_x_42:
[----:B------:R-:W-:Y:S05]  /*4740*/  BSYNC B0 ;  /* 0x0000000000007941 */ /* 0x000fea0003800000 */
.L_x_41:
        /* <DEDUP_REMOVED lines=10> */
.L_x_44:
[----:B------:R-:W-:Y:S05]  /*47f0*/  BSYNC B0 ;  /* 0x0000000000007941 */ /* 0x000fea0003800000 */
.L_x_43:
        /* <DEDUP_REMOVED lines=10> */
.L_x_46:
[----:B------:R-:W-:Y:S05]  /*48a0*/  BSYNC B0 ;  /* 0x0000000000007941 */ /* 0x000fea0003800000 */
.L_x_45:
        /* <DEDUP_REMOVED lines=10> */
.L_x_48:
[----:B------:R-:W-:Y:S05]  /*4950*/  BSYNC B0 ;  /* 0x0000000000007941 */ /* 0x000fea0003800000 */
.L_x_47:
        /* <DEDUP_REMOVED lines=10> */
.L_x_50:
[----:B------:R-:W-:Y:S05]  /*4a00*/  BSYNC B0 ;  /* 0x0000000000007941 */ /* 0x000fea0003800000 */
.L_x_49:
        /* <DEDUP_REMOVED lines=10> */
.L_x_52:
[----:B------:R-:W-:Y:S05]  /*4ab0*/  BSYNC B0 ;  /* 0x0000000000007941 */ /* 0x000fea0003800000 */
.L_x_51:
        /* <DEDUP_REMOVED lines=10> */
.L_x_54:
[----:B------:R-:W-:Y:S05]  /*4b60*/  BSYNC B0 ;  /* 0x0000000000007941 */ /* 0x000fea0003800000 */
.L_x_53:
        /* <DEDUP_REMOVED lines=10> */
.L_x_56:
[----:B------:R-:W-:Y:S05]  /*4c10*/  BSYNC B0 ;  /* 0x0000000000007941 */ /* 0x000fea0003800000 */
.L_x_55:
        /* <DEDUP_REMOVED lines=10> */
.L_x_58:
[----:B------:R-:W-:Y:S05]  /*4cc0*/  BSYNC B0 ;  /* 0x0000000000007941 */ /* 0x000fea0003800000 */
.L_x_57:
        /* <DEDUP_REMOVED lines=10> */
.L_x_60:
[----:B------:R-:W-:Y:S05]  /*4d70*/  BSYNC B0 ;  /* 0x0000000000007941 */ /* 0x000fea0003800000 */
.L_x_59:
        /* <DEDUP_REMOVED lines=10> */
.L_x_62:
[----:B------:R-:W-:Y:S05]  /*4e20*/  BSYNC B0 ;  /* 0x0000000000007941 */ /* 0x000fea0003800000 */
.L_x_61:
        /* <DEDUP_REMOVED lines=10> */
.L_x_64:
[----:B------:R-:W-:Y:S05]  /*4ed0*/  BSYNC B0 ;  /* 0x0000000000007941 */ /* 0x000fea0003800000 */
.L_x_63:
        /* <DEDUP_REMOVED lines=10> */
.L_x_66:
[----:B------:R-:W-:Y:S05]  /*4f80*/  BSYNC B0 ;  /* 0x0000000000007941 */ /* 0x000fea0003800000 */
.L_x_65:
        /* <DEDUP_REMOVED lines=10> */
.L_x_68:
[----:B------:R-:W-:Y:S05]  /*5030*/  BSYNC B0 ;  /* 0x0000000000007941 */ /* 0x000fea0003800000 */
.L_x_67:
        /* <DEDUP_REMOVED lines=10> */
.L_x_70:
[----:B------:R-:W-:Y:S05]  /*50e0*/  BSYNC B0 ;  /* 0x0000000000007941 */ /* 0x000fea0003800000 */
.L_x_69:
        /* <DEDUP_REMOVED lines=10> */
.L_x_72:
[----:B------:R-:W-:Y:S05]  /*5190*/  BSYNC B0 ;  /* 0x0000000000007941 */ /* 0x000fea0003800000 */
.L_x_71:
        /* <DEDUP_REMOVED lines=10> */
.L_x_74:
[----:B------:R-:W-:Y:S05]  /*5240*/  BSYNC B0 ;  /* 0x0000000000007941 */ /* 0x000fea0003800000 */
.L_x_73:
        /* <DEDUP_REMOVED lines=10> */
.L_x_76:
[----:B------:R-:W-:Y:S05]  /*52f0*/  BSYNC B0 ;  /* 0x0000000000007941 */ /* 0x000fea0003800000 */
.L_x_75:
        /* <DEDUP_REMOVED lines=10> */
.L_x_78:
[----:B------:R-:W-:Y:S05]  /*53a0*/  BSYNC B0 ;  /* 0x0000000000007941 */ /* 0x000fea0003800000 */
.L_x_77:
        /* <DEDUP_REMOVED lines=10> */
.L_x_80:
[----:B------:R-:W-:Y:S05]  /*5450*/  BSYNC B0 ;  /* 0x0000000000007941 */ /* 0x000fea0003800000 */
.L_x_79:
        /* <DEDUP_REMOVED lines=10> */
.L_x_82:
[----:B------:R-:W-:Y:S05]  /*5500*/  BSYNC B0 ;  /* 0x0000000000007941 */ /* 0x000fea0003800000 */
.L_x_81:
        /* <DEDUP_REMOVED lines=10> */
.L_x_84:
[----:B------:R-:W-:Y:S05]  /*55b0*/  BSYNC B0 ;  /* 0x0000000000007941 */ /* 0x000fea0003800000 */
.L_x_83:
        /* <DEDUP_REMOVED lines=10> */
.L_x_86:
[----:B------:R-:W-:Y:S05]  /*5660*/  BSYNC B0 ;  /* 0x0000000000007941 */ /* 0x000fea0003800000 */
.L_x_85:
        /* <DEDUP_REMOVED lines=10> */
.L_x_88:
[----:B------:R-:W-:Y:S05]  /*5710*/  BSYNC B0 ;  /* 0x0000000000007941 */ /* 0x000fea0003800000 */
.L_x_87:
        /* <DEDUP_REMOVED lines=10> */
.L_x_90:
[----:B------:R-:W-:Y:S05]  /*57c0*/  BSYNC B0 ;  /* 0x0000000000007941 */ /* 0x000fea0003800000 */
.L_x_89:
        /* <DEDUP_REMOVED lines=10> */
.L_x_92:
[----:B------:R-:W-:Y:S05]  /*5870*/  BSYNC B0 ;  /* 0x0000000000007941 */ /* 0x000fea0003800000 */
.L_x_91:
        /* <DEDUP_REMOVED lines=10> */
.L_x_94:
[----:B------:R-:W-:Y:S05]  /*5920*/  BSYNC B0 ;  /* 0x0000000000007941 */ /* 0x000fea0003800000 */
.L_x_93:
        /* <DEDUP_REMOVED lines=10> */
.L_x_96:
[----:B------:R-:W-:Y:S05]  /*59d0*/  BSYNC B0 ;  /* 0x0000000000007941 */ /* 0x000fea0003800000 */
.L_x_95:
        /* <DEDUP_REMOVED lines=10> */
.L_x_98:
[----:B------:R-:W-:Y:S05]  /*5a80*/  BSYNC B0 ;  /* 0x0000000000007941 */ /* 0x000fea0003800000 */
.L_x_97:
        /* <DEDUP_REMOVED lines=10> */
.L_x_100:
[----:B------:R-:W-:Y:S05]  /*5b30*/  BSYNC B0 ;  /* 0x0000000000007941 */ /* 0x000fea0003800000 */
.L_x_99:
        /* <DEDUP_REMOVED lines=10> */
.L_x_102:
[----:B------:R-:W-:Y:S05]  /*5be0*/  BSYNC B0 ;  /* 0x0000000000007941 */ /* 0x000fea0003800000 */
.L_x_101:
        /* <DEDUP_REMOVED lines=10> */
.L_x_104:
[----:B------:R-:W-:Y:S05]  /*5c90*/  BSYNC B0 ;  /* 0x0000000000007941 */ /* 0x000fea0003800000 */
.L_x_103:
        /* <DEDUP_REMOVED lines=10> */
.L_x_106:
[----:B------:R-:W-:Y:S05]  /*5d40*/  BSYNC B0 ;  /* 0x0000000000007941 */ /* 0x000fea0003800000 */
.L_x_105:
        /* <DEDUP_REMOVED lines=10> */
.L_x_108:
[----:B------:R-:W-:Y:S05]  /*5df0*/  BSYNC B0 ;  /* 0x0000000000007941 */ /* 0x000fea0003800000 */
.L_x_107:
        /* <DEDUP_REMOVED lines=10> */
.L_x_110:
[----:B------:R-:W-:Y:S05]  /*5ea0*/  BSYNC B0 ;  /* 0x0000000000007941 */ /* 0x000fea0003800000 */
.L_x_109:
        /* <DEDUP_REMOVED lines=10> */
.L_x_112:
[----:B------:R-:W-:Y:S05]  /*5f50*/  BSYNC B0 ;  /* 0x0000000000007941 */ /* 0x000fea0003800000 */
.L_x_111:
        /* <DEDUP_REMOVED lines=10> */
.L_x_114:
[----:B------:R-:W-:Y:S05]  /*6000*/  BSYNC B0 ;  /* 0x0000000000007941 */ /* 0x000fea0003800000 */
.L_x_113:
        /* <DEDUP_REMOVED lines=10> */
.L_x_116:
[----:B------:R-:W-:Y:S05]  /*60b0*/  BSYNC B0 ;  /* 0x0000000000007941 */ /* 0x000fea0003800000 */
.L_x_115:
        /* <DEDUP_REMOVED lines=10> */
.L_x_118:
[----:B------:R-:W-:Y:S05]  /*6160*/  BSYNC B0 ;  /* 0x0000000000007941 */ /* 0x000fea0003800000 */
.L_x_117:
        /* <DEDUP_REMOVED lines=10> */
.L_x_120:
[----:B------:R-:W-:Y:S05]  /*6210*/  BSYNC B0 ;  /* 0x0000000000007941 */ /* 0x000fea0003800000 */
.L_x_119:
        /* <DEDUP_REMOVED lines=10> */
.L_x_122:
[----:B------:R-:W-:Y:S05]  /*62c0*/  BSYNC B0 ;  /* 0x0000000000007941 */ /* 0x000fea0003800000 */
.L_x_121:
        /* <DEDUP_REMOVED lines=10> */
.L_x_124:
[----:B------:R-:W-:Y:S05]  /*6370*/  BSYNC B0 ;  /* 0x0000000000007941 */ /* 0x000fea0003800000 */
.L_x_123:
        /* <DEDUP_REMOVED lines=10> */
.L_x_126:
[----:B------:R-:W-:Y:S05]  /*6420*/  BSYNC B0 ;  /* 0x0000000000007941 */ /* 0x000fea0003800000 */
.L_x_125:
        /* <DEDUP_REMOVED lines=10> */
.L_x_128:
[----:B------:R-:W-:Y:S05]  /*64d0*/  BSYNC B0 ;  /* 0x0000000000007941 */ /* 0x000fea0003800000 */
.L_x_127:
        /* <DEDUP_REMOVED lines=10> */
.L_x_130:
[----:B------:R-:W-:Y:S05]  /*6580*/  BSYNC B0 ;  /* 0x0000000000007941 */ /* 0x000fea0003800000 */
.L_x_129:
        /* <DEDUP_REMOVED lines=10> */
.L_x_132:
[----:B------:R-:W-:Y:S05]  /*6630*/  BSYNC B0 ;  /* 0x0000000000007941 */ /* 0x000fea0003800000 */
.L_x_131:
        /* <DEDUP_REMOVED lines=10> */
.L_x_134:
[----:B------:R-:W-:Y:S05]  /*66e0*/  BSYNC B0 ;  /* 0x0000000000007941 */ /* 0x000fea0003800000 */
.L_x_133:
        /* <DEDUP_REMOVED lines=10> */
.L_x_136:
[----:B------:R-:W-:Y:S05]  /*6790*/  BSYNC B0 ;  /* 0x0000000000007941 */ /* 0x000fea0003800000 */
.L_x_135:
        /* <DEDUP_REMOVED lines=10> */
.L_x_138:
[----:B------:R-:W-:Y:S05]  /*6840*/  BSYNC B0 ;  /* 0x0000000000007941 */ /* 0x000fea0003800000 */
.L_x_137:
        /* <DEDUP_REMOVED lines=10> */
.L_x_140:
[----:B------:R-:W-:Y:S05]  /*68f0*/  BSYNC B0 ;  /* 0x0000000000007941 */ /* 0x000fea0003800000 */
.L_x_139:
        /* <DEDUP_REMOVED lines=10> */
.L_x_142:
[----:B------:R-:W-:Y:S05]  /*69a0*/  BSYNC B0 ;  /* 0x0000000000007941 */ /* 0x000fea0003800000 */
.L_x_141:
        /* <DEDUP_REMOVED lines=10> */
.L_x_144:
[----:B------:R-:W-:Y:S05]  /*6a50*/  BSYNC B0 ;  /* 0x0000000000007941 */ /* 0x000fea0003800000 */
.L_x_143:
        /* <DEDUP_REMOVED lines=10> */
.L_x_146:
[----:B------:R-:W-:Y:S05]  /*6b00*/  BSYNC B0 ;  /* 0x0000000000007941 */ /* 0x000fea0003800000 */
.L_x_145:
        /* <DEDUP_REMOVED lines=10> */
.L_x_148:
[----:B------:R-:W-:Y:S05]  /*6bb0*/  BSYNC B0 ;  /* 0x0000000000007941 */ /* 0x000fea0003800000 */
.L_x_147:
[----:B-1-34-:R-:W3:Y:S01]  /*6bc0*/  LDL.LU R9, [R1+0xf4] ;  /* 0x0000f40001097983 */ /* 0x01aee20000300800 */
[----:B-----5:R-:W-:Y:S01]  /*6bd0*/  HADD2.F32 R8, -RZ, R15.H0_H0 ;  /* 0x2000000fff087230 */ /* 0x020fe20000004100 */
        /* <DEDUP_REMOVED lines=8> */
.L_x_150:
[----:B------:R-:W-:Y:S05]  /*6c60*/  BSYNC B0 ;  /* 0x0000000000007941 */ /* 0x000fea0003800000 */
.L_x_149:
[----:B------:R-:W4:Y:S01]  /*6c70*/  LDL.LU R9, [R1+0xf8] ;  /* 0x0000f80001097983 */ /* 0x000f220000300800 */
[----:B-1---5:R-:W-:Y:S01]  /*6c80*/  HADD2.F32 R8, -RZ, R15.H0_H0 ;  /* 0x2000000fff087230 */ /* 0x022fe20000004100 */
[----:B------:R-:W-:Y:S01]  /*6c90*/  ISETP.GT.AND P1, PT, R0, 0x79, P1 ;  /* 0x000000790000780c */ /* 0x000fe20000f24270 */
[----:B------:R-:W-:Y:S01]  /*6ca0*/  BSSY B0, `(.L_x_151) ;  /* 0x0000008000007945 */ /* 0x000fe20003800000 */
[----:B------:R-:W-:Y:S02]  /*6cb0*/  IADD3 R18, P0, R12, 0x40, RZ ;  /* 0x000000400c127810 */ /* 0x000fe40007f1e0ff */
[----:B------:R-:W-:-:S04]  /*6cc0*/  FMUL R8, R8, UR16 ;  /* 0x0000001008087c20 */ /* 0x000fc80008400000 */
[----:B----4-:R-:W-:-:S05]  /*6cd0*/  FFMA R8, R9, UR13, R8 ;  /* 0x0000000d09087c23 */ /* 0x010fca0008000008 */
[----:B------:R-:W-:-:S05]  /*6ce0*/  F2FP.F16.F32.PACK_AB R8, RZ, R8 ;  /* 0x00000008ff08723e */ /* 0x000fca00000000ff */
[----:B------:R1:W-:Y:S01]  /*6cf0*/  @P2 STG.E.U16 desc[UR14][R4.64+0xf0], R8 ;  /* 0x0000f00804002986 */ /* 0x0003e2000c10150e */
[----:B------:R-:W-:Y:S05]  /*6d00*/  @!P1 BRA `(.L_x_152) ;  /* 0x0000000000049947 */ /* 0x000fea0003800000 */
[----:B------:R4:W5:Y:S02]  /*6d10*/  LDG.E.LTC128B.U16 R15, desc[UR14][R6.64+0xf2] ;  /* 0x0000f20e060f7981 */ /* 0x000964000c1e1520 */
.L_x_152:
[----:B------:R-:W-:Y:S05]  /*6d20*/  BSYNC B0 ;  /* 0x0000000000007941 */ /* 0x000fea0003800000 */
.L_x_151:
[----:B-1----:R-:W2:Y:S01]  /*6d30*/  LDL.LU R8, [R1+0xfc] ;  /* 0x0000fc0001087983 */ /* 0x002ea20000300800 */
[----:B0--345:R-:W-:Y:S02]  /*6d40*/  HADD2.F32 R6, -RZ, R15.H0_H0 ;  /* 0x2000000fff067230 */ /* 0x039fe40000004100 */
[----:B------:R-:W-:Y:S01]  /*6d50*/  IMAD.X R7, RZ, RZ, R13, P0 ;  /* 0x000000ffff077224 */ /* 0x000fe200000e060d */
[----:B------:R-:W-:Y:S02]  /*6d60*/  ISETP.GT.AND P0, PT, R14, 0x40, PT ;  /* 0x000000400e00780c */ /* 0x000fe40003f04270 */
[----:B------:R-:W-:Y:S01]  /*6d70*/  FMUL R6, R6, UR16 ;  /* 0x0000001006067c20 */ /* 0x000fe20008400000 */
[----:B------:R-:W-:Y:S01]  /*6d80*/  IMAD R7, R7, UR20, RZ ;  /* 0x0000001407077c24 */ /* 0x000fe2000f8e02ff */
[----:B------:R-:W-:-:S03]  /*6d90*/  ISETP.GT.AND P3, PT, R0, RZ, P0 ;  /* 0x000000ff0000720c */ /* 0x000fc60000764270 */
[----:B------:R-:W-:Y:S02]  /*6da0*/  IMAD R19, R18, UR21, R7 ;  /* 0x0000001512137c24 */ /* 0x000fe4000f8e0207 */
[----:B--2---:R-:W-:Y:S01]  /*6db0*/  FFMA R6, R8, UR13, R6 ;  /* 0x0000000d08067c23 */ /* 0x004fe20008000006 */
[----:B------:R-:W-:-:S04]  /*6dc0*/  IMAD.WIDE.U32 R8, R18, UR20, R10 ;  /* 0x0000001412087c25 */ /* 0x000fc8000f8e000a */
[----:B------:R-:W-:Y:S01]  /*6dd0*/  F2FP.F16.F32.PACK_AB R16, RZ, R6 ;  /* 0x00000006ff10723e */ /* 0x000fe200000000ff */
[----:B------:R-:W-:Y:S01]  /*6de0*/  IMAD.IADD R7, R9, 0x1, R19 ;  /* 0x0000000109077824 */ /* 0x000fe200078e0213 */
[----:B------:R-:W-:-:S03]  /*6df0*/  LEA R6, P2, R8, UR22, 0x1 ;  /* 0x0000001608067c11 */ /* 0x000fc6000f8408ff */
[----:B------:R0:W-:Y:S01]  /*6e00*/  @P1 STG.E.U16 desc[UR14][R4.64+0xf2], R16 ;  /* 0x0000f21004001986 */ /* 0x0001e2000c10150e */
[----:B------:R-:W-:-:S05]  /*6e10*/  LEA.HI.X R7, R8, UR23, R7, 0x1, P2 ;  /* 0x0000001708077c11 */ /* 0x000fca00090f0c07 */
[----:B------:R-:W2:Y:S01]  /*6e20*/  @P3 LDG.E.LTC128B.U16 R15, desc[UR14][R6.64] ;  /* 0x0000000e060f3981 */ /* 0x000ea2000c1e1520 */
[----:B------:R-:W-:Y:S01]  /*6e30*/  USHF.L.U32 UR4, UR18, 0x6, URZ ;  /* 0x0000000612047899 */ /* 0x000fe2000800063f */
[----:B------:R-:W-:Y:S01]  /*6e40*/  ISETP.GT.AND P2, PT, R0, 0x1, P0 ;  /* 0x000000010000780c */ /* 0x000fe20000744270 */
[----:B------:R-:W-:Y:S01]  /*6e50*/  USHF.L.U64.HI UR6, UR18, 0x6, UR19 ;  /* 0x0000000612067899 */ /* 0x000fe20008010213 */
[----:B------:R-:W-:Y:S01]  /*6e60*/  BSSY B0, `(.L_x_153) ;  /* 0x000000c000007945 */ /* 0x000fe20003800000 */
[----:B------:R-:W-:Y:S02]  /*6e70*/  USHF.L.U32 UR7, UR4, 0x1, URZ ;  /* 0x0000000104077899 */ /* 0x000fe4000800063f */
[----:B------:R-:W-:Y:S01]  /*6e80*/  USHF.L.U64.HI UR4, UR4, 0x1, UR6 ;  /* 0x0000000104047899 */ /* 0x000fe20008010206 */
[----:B--2---:R-:W-:-:S05]  /*6e90*/  HADD2.F32 R8, -RZ, R15.H0_H0 ;  /* 0x2000000fff087230 */ /* 0x004fca0000004100 */
[----:B------:R-:W-:Y:S01]  /*6ea0*/  FMUL R9, R8, UR16 ;  /* 0x0000001008097c20 */ /* 0x000fe20008400000 */
[----:B------:R-:W-:-:S03]  /*6eb0*/  IADD3 R8, P1, R2, UR7, RZ ;  /* 0x0000000702087c10 */ /* 0x000fc6000ff3e0ff */
[----:B------:R-:W-:-:S05]  /*6ec0*/  FFMA R9, R152, UR13, R9 ;  /* 0x0000000d98097c23 */ /* 0x000fca0008000009 */
[----:B0-----:R-:W-:Y:S02]  /*6ed0*/  F2FP.F16.F32.PACK_AB R5, RZ, R9 ;  /* 0x00000009ff05723e */ /* 0x001fe400000000ff */
[----:B------:R-:W-:-:S05]  /*6ee0*/  IADD3.X R9, R3, UR4, RZ, P1, !PT ;  /* 0x0000000403097c10 */ /* 0x000fca0008ffe4ff */
[----:B------:R0:W-:Y:S01]  /*6ef0*/  @P3 STG.E.U16 desc[UR14][R8.64], R5 ;  /* 0x0000000508003986 */ /* 0x0001e2000c10150e */
[----:B------:R-:W-:Y:S05]  /*6f00*/  @!P2 BRA `(.L_x_154) ;  /* 0x000000000004a947 */ /* 0x000fea0003800000 */
[----:B------:R1:W5:Y:S02]  /*6f10*/  LDG.E.LTC128B.U16 R15, desc[UR14][R6.64+0x2] ;  /* 0x0000020e060f7981 */ /* 0x000364000c1e1520 */
.L_x_154:
[----:B------:R-:W-:Y:S05]  /*6f20*/  BSYNC B0 ;  /* 0x0000000000007941 */ /* 0x000fea0003800000 */
.L_x_153:
[----:B-----5:R-:W-:Y:S01]  /*6f30*/  HADD2.F32 R16, -RZ, R15.H0_H0 ;  /* 0x2000000fff107230 */ /* 0x020fe20000004100 */
[----:B------:R-:W-:Y:S01]  /*6f40*/  ISETP.GT.AND P1, PT, R14, 0x48, PT ;  /* 0x000000480e00780c */ /* 0x000fe20003f24270 */
[----:B0-----:R-:W-:Y:S01]  /*6f50*/  IMAD.WIDE.U32 R4, R18, R17, UR10 ;  /* 0x0000000a12047e25 */ /* 0x001fe2000f8e0011 */
[----:B------:R-:W-:Y:S03]  /*6f60*/  BSSY B0, `(.L_x_155) ;  /* 0x000000c000007945 */ /* 0x000fe60003800000 */
[----:B------:R-:W-:Y:S01]  /*6f70*/  FMUL R16, R16, UR16 ;  /* 0x0000001010107c20 */ /* 0x000fe20008400000 */
[----:B------:R-:W-:-:S03]  /*6f80*/  IADD3 R18, P3, R10, R4, RZ ;  /* 0x000000040a127210 */ /* 0x000fc60007f7e0ff */
[----:B------:R-:W-:Y:S01]  /*6f90*/  FFMA R16, R153, UR13, R16 ;  /* 0x0000000d99107c23 */ /* 0x000fe20008000010 */
[----:B------:R-:W-:Y:S02]  /*6fa0*/  IADD3.X R5, R11, R19, R5, P3, !PT ;  /* 0x000000130b057210 */ /* 0x000fe40001ffe405 */
[----:B------:R-:W-:Y:S02]  /*6fb0*/  ISETP.GT.AND P3, PT, R0, RZ, P1 ;  /* 0x000000ff0000720c */ /* 0x000fe40000f64270 */
[----:B------:R-:W-:Y:S02]  /*6fc0*/  F2FP.F16.F32.PACK_AB R16, RZ, R16 ;  /* 0x00000010ff10723e */ /* 0x000fe400000000ff */
[----:B------:R-:W-:-:S03]  /*6fd0*/  LEA R4, P4, R18, UR22, 0x1 ;  /* 0x0000001612047c11 */ /* 0x000fc6000f8808ff */
[----:B------:R0:W-:Y:S01]  /*6fe0*/  @P2 STG.E.U16 desc[UR14][R8.64+0x2], R16 ;  /* 0x0000021008002986 */ /* 0x0001e2000c10150e */
[----:B------:R-:W-:-:S05]  /*6ff0*/  LEA.HI.X R5, R18, UR23, R5, 0x1, P4 ;  /* 0x0000001712057c11 */ /* 0x000fca000a0f0c05 */
[----:B------:R-:W-:Y:S05]  /*7000*/  @!P3 BRA `(.L_x_156) ;  /* 0x000000000004b947 */ /* 0x000fea0003800000 */
[----:B------:R2:W5:Y:S02]  /*7010*/  LDG.E.LTC128B.U16 R15, desc[UR14][R4.64] ;  /* 0x0000000e040f7981 */ /* 0x000564000c1e1520 */
.L_x_156:
[----:B------:R-:W-:Y:S05]  /*7020*/  BSYNC B0 ;  /* 0x0000000000007941 */ /* 0x000fea0003800000 */
.L_x_155:
[----:B0----5:R-:W-:Y:S01]  /*7030*/  HADD2.F32 R16, -RZ, R15.H0_H0 ;  /* 0x2000000fff107230 */ /* 0x021fe20000004100 */
[----:B------:R-:W-:Y:S01]  /*7040*/  IADD3 R18, P4, R8, UR8, RZ ;  /* 0x0000000808127c10 */ /* 0x000fe2000ff9e0ff */
[----:B------:R-:W-:Y:S01]  /*7050*/  BSSY B0, `(.L_x_157) ;  /* 0x0000009000007945 */ /* 0x000fe20003800000 */
[----:B------:R-:W-:Y:S02]  /*7060*/  ISETP.GT.AND P2, PT, R0, 0x1, P1 ;  /* 0x000000010000780c */ /* 0x000fe40000f44270 */
[----:B------:R-:W-:-:S04]  /*7070*/  FMUL R19, R16, UR16 ;  /* 0x0000001010137c20 */ /* 0x000fc80008400000 */
[----:B------:R-:W-:-:S05]  /*7080*/  FFMA R19, R154, UR13, R19 ;  /* 0x0000000d9a137c23 */ /* 0x000fca0008000013 */
[----:B------:R-:W-:Y:S02]  /*7090*/  F2FP.F16.F32.PACK_AB R16, RZ, R19 ;  /* 0x00000013ff10723e */ /* 0x000fe400000000ff */
[----:B------:R-:W-:-:S05]  /*70a0*/  IADD3.X R19, R9, UR5, RZ, P4, !PT ;  /* 0x0000000509137c10 */ /* 0x000fca000a7fe4ff */
[----:B------:R0:W-:Y:S01]  /*70b0*/  @P3 STG.E.U16 desc[UR14][R18.64], R16 ;  /* 0x0000001012003986 */ /* 0x0001e2000c10150e */
[----:B------:R-:W-:Y:S05]  /*70c0*/  @!P2 BRA `(.L_x_158) ;  /* 0x000000000004a947 */ /* 0x000fea0003800000 */
[----:B------:R3:W5:Y:S02]  /*70d0*/  LDG.E.LTC128B.U16 R15, desc[UR14][R4.64+0x2] ;  /* 0x0000020e040f7981 */ /* 0x000764000c1e1520 */
.L_x_158:
[----:B------:R-:W-:Y:S05]  /*70e0*/  BSYNC B0 ;  /* 0x0000000000007941 */ /* 0x000fea0003800000 */
.L_x_157:
[----:B0----5:R-:W-:Y:S01]  /*70f0*/  HADD2.F32 R16, -RZ, R15.H0_H0 ;  /* 0x2000000fff107230 */ /* 0x021fe20000004100 */
[----:B------:R-:W-:Y:S01]  /*7100*/  ISETP.GT.AND P3, PT, R0, 0x8, P0 ;  /* 0x000000080000780c */ /* 0x000fe20000764270 */
[----:B------:R-:W-:Y:S03]  /*7110*/  BSSY B0, `(.L_x_159) ;  /* 0x0000007000007945 */ /* 0x000fe60003800000 */
[----:B------:R-:W-:-:S04]  /*7120*/  FMUL R16, R16, UR16 ;  /* 0x0000001010107c20 */ /* 0x000fc80008400000 */
[----:B------:R-:W-:-:S05]  /*7130*/  FFMA R16, R155, UR13, R16 ;  /* 0x0000000d9b107c23 */ /* 0x000fca0008000010 */
[----:B------:R-:W-:-:S05]  /*7140*/  F2FP.F16.F32.PACK_AB R16, RZ, R16 ;  /* 0x00000010ff10723e */ /* 0x000fca00000000ff */
[----:B------:R0:W-:Y:S01]  /*7150*/  @P2 STG.E.U16 desc[UR14][R18.64+0x2], R16 ;  /* 0x0000021012002986 */ /* 0x0001e2000c10150e */
[----:B------:R-:W-:Y:S05]  /*7160*/  @!P3 BRA `(.L_x_160) ;  /* 0x000000000004b947 */ /* 0x000fea0003800000 */
[----:B------:R4:W5:Y:S02]  /*7170*/  LDG.E.LTC128B.U16 R15, desc[UR14][R6.64+0x10] ;  /* 0x0000100e060f7981 */ /* 0x000964000c1e1520 */
.L_x_160:
[----:B------:R-:W-:Y:S05]  /*7180*/  BSYNC B0 ;  /* 0x0000000000007941 */ /* 0x000fea0003800000 */
.L_x_159:
        /* <DEDUP_REMOVED lines=9> */
.L_x_162:
[----:B------:R-:W-:Y:S05]  /*7220*/  BSYNC B0 ;  /* 0x0000000000007941 */ /* 0x000fea0003800000 */
.L_x_161:
[----:B-----5:R-:W-:Y:S01]  /*7230*/  HADD2.F32 R16, -RZ, R15.H0_H0 ;  /* 0x2000000fff107230 */ /* 0x020fe20000004100 */
        /* <DEDUP_REMOVED lines=8> */
.L_x_164:
[----:B------:R-:W-:Y:S05]  /*72c0*/  BSYNC B0 ;  /* 0x0000000000007941 */ /* 0x000fea0003800000 */
.L_x_163:
[----:B0----5:R-:W-:Y:S01]  /*72d0*/  HADD2.F32 R16, -RZ, R15.H0_H0 ;  /* 0x2000000fff107230 */ /* 0x021fe20000004100 */
[----:B------:R-:W-:Y:S01]  /*72e0*/  ISETP.GT.AND P2, PT, R0, 0x9, P1 ;  /* 0x000000090000780c */ /* 0x000fe20000f44270 */
[----:B------:R-:W-:Y:S01]  /*72f0*/  IMAD.U32 R21, RZ, RZ, UR8 ;  /* 0x00000008ff157e24 */ /* 0x000fe2000f8e00ff */
[----:B------:R-:W-:Y:S01]  /*7300*/  BSSY B0, `(.L_x_165) ;  /* 0x000000a000007945 */ /* 0x000fe20003800000 */
[----:B------:R-:W-:Y:S02]  /*7310*/  IMAD.U32 R23, RZ, RZ, UR5 ;  /* 0x00000005ff177e24 */ /* 0x000fe4000f8e00ff */
[----:B------:R-:W-:Y:S01]  /*7320*/  FMUL R19, R16, UR16 ;  /* 0x0000001010137c20 */ /* 0x000fe20008400000 */
[----:B------:R-:W-:-:S03]  /*7330*/  IADD3 R18, P4, P5, R21, UR7, R2 ;  /* 0x0000000715127c10 */ /* 0x000fc6000fd9e002 */
[----:B------:R-:W-:-:S05]  /*7340*/  FFMA R19, R158, UR13, R19 ;  /* 0x0000000d9e137c23 */ /* 0x000fca0008000013 */
[----:B------:R-:W-:Y:S02]  /*7350*/  F2FP.F16.F32.PACK_AB R16, RZ, R19 ;  /* 0x00000013ff10723e */ /* 0x000fe400000000ff */
[----:B------:R-:W-:-:S05]  /*7360*/  IADD3.X R19, R23, UR4, R3, P4, P5 ;  /* 0x0000000417137c10 */ /* 0x000fca000a7ea403 */
[----:B------:R0:W-:Y:S01]  /*7370*/  @P3 STG.E.U16 desc[UR14][R18.64+0x10], R16 ;  /* 0x0000101012003986 */ /* 0x0001e2000c10150e */
[----:B------:R-:W-:Y:S05]  /*7380*/  @!P2 BRA `(.L_x_166) ;  /* 0x000000000004a947 */ /* 0x000fea0003800000 */
[----:B------:R0:W5:Y:S02]  /*7390*/  LDG.E.LTC128B.U16 R15, desc[UR14][R4.64+0x12] ;  /* 0x0000120e040f7981 */ /* 0x000164000c1e1520 */
.L_x_166:
[----:B------:R-:W-:Y:S05]  /*73a0*/  BSYNC B0 ;  /* 0x0000000000007941 */ /* 0x000fea0003800000 */
.L_x_165:
        /* <DEDUP_REMOVED lines=9> */
.L_x_168:
[----:B------:R-:W-:Y:S05]  /*7440*/  BSYNC B0 ;  /* 0x0000000000007941 */ /* 0x000fea0003800000 */
.L_x_167:
        /* <DEDUP_REMOVED lines=9> */
.L_x_170:
[----:B------:R-:W-:Y:S05]  /*74e0*/  BSYNC B0 ;  /* 0x0000000000007941 */ /* 0x000fea0003800000 */
.L_x_169:
        /* <DEDUP_REMOVED lines=9> */
.L_x_172:
[----:B------:R-:W-:Y:S05]  /*7580*/  BSYNC B0 ;  /* 0x0000000000007941 */ /* 0x000fea0003800000 */
.L_x_171:
        /* <DEDUP_REMOVED lines=9> */
.L_x_174:
[----:B------:R-:W-:Y:S05]  /*7620*/  BSYNC B0 ;  /* 0x0000000000007941 */ /* 0x000fea0003800000 */
.L_x_173:
        /* <DEDUP_REMOVED lines=9> */
.L_x_176:
[----:B------:R-:W-:Y:S05]  /*76c0*/  BSYNC B0 ;  /* 0x0000000000007941 */ /* 0x000fea0003800000 */
.L_x_175:
        /* <DEDUP_REMOVED lines=9> */
.L_x_178:
[----:B------:R-:W-:Y:S05]  /*7760*/  BSYNC B0 ;  /* 0x0000000000007941 */ /* 0x000fea0003800000 */
.L_x_177:
        /* <DEDUP_REMOVED lines=9> */
.L_x_180:
[----:B------:R-:W-:Y:S05]  /*7800*/  BSYNC B0 ;  /* 0x0000000000007941 */ /* 0x000fea0003800000 */
.L_x_179:
        /* <DEDUP_REMOVED lines=9> */
.L_x_182:
[----:B------:R-:W-:Y:S05]  /*78a0*/  BSYNC B0 ;  /* 0x0000000000007941 */ /* 0x000fea0003800000 */
.L_x_181:
        /* <DEDUP_REMOVED lines=9> */
.L_x_184:
[----:B------:R-:W-:Y:S05]  /*7940*/  BSYNC B0 ;  /* 0x0000000000007941 */ /* 0x000fea0003800000 */
.L_x_183:
        /* <DEDUP_REMOVED lines=9> */
.L_x_186:
[----:B------:R-:W-:Y:S05]  /*79e0*/  BSYNC B0 ;  /* 0x0000000000007941 */ /* 0x000fea0003800000 */
.L_x_185:
        /* <DEDUP_REMOVED lines=9> */
.L_x_188:
[----:B------:R-:W-:Y:S05]  /*7a80*/  BSYNC B0 ;  /* 0x0000000000007941 */ /* 0x000fea0003800000 */
.L_x_187:
        /* <DEDUP_REMOVED lines=9> */
.L_x_190:
[----:B------:R-:W-:Y:S05]  /*7b20*/  BSYNC B0 ;  /* 0x0000000000007941 */ /* 0x000fea0003800000 */
.L_x_189:
        /* <DEDUP_REMOVED lines=9> */
.L_x_192:
[----:B------:R-:W-:Y:S05]  /*7bc0*/  BSYNC B0 ;  /* 0x0000000000007941 */ /* 0x000fea0003800000 */
.L_x_191:
        /* <DEDUP_REMOVED lines=9> */
.L_x_194:
[----:B------:R-:W-:Y:S05]  /*7c60*/  BSYNC B0 ;  /* 0x0000000000007941 */ /* 0x000fea0003800000 */
.L_x_193:
        /* <DEDUP_REMOVED lines=9> */
.L_x_196:
[----:B------:R-:W-:Y:S05]  /*7d00*/  BSYNC B0 ;  /* 0x0000000000007941 */ /* 0x000fea0003800000 */
.L_x_195:
        /* <DEDUP_REMOVED lines=9> */
.L_x_198:
[----:B------:R-:W-:Y:S05]  /*7da0*/  BSYNC B0 ;  /* 0x0000000000007941 */ /* 0x000fea0003800000 */
.L_x_197:
        /* <DEDUP_REMOVED lines=9> */
.L_x_200:
[----:B------:R-:W-:Y:S05]  /*7e40*/  BSYNC B0 ;  /* 0x0000000000007941 */ /* 0x000fea0003800000 */
.L_x_199:
        /* <DEDUP_REMOVED lines=9> */
.L_x_202:
[----:B------:R-:W-:Y:S05]  /*7ee0*/  BSYNC B0 ;  /* 0x0000000000007941 */ /* 0x000fea0003800000 */
.L_x_201:
        /* <DEDUP_REMOVED lines=9> */
.L_x_204:
[----:B------:R-:W-:Y:S05]  /*7f80*/  BSYNC B0 ;  /* 0x0000000000007941 */ /* 0x000fea0003800000 */
.L_x_203:
        /* <DEDUP_REMOVED lines=9> */
.L_x_206:
[----:B------:R-:W-:Y:S05]  /*8020*/  BSYNC B0 ;  /* 0x0000000000007941 */ /* 0x000fea0003800000 */
.L_x_205:
        /* <DEDUP_REMOVED lines=9> */
.L_x_208:
[----:B------:R-:W-:Y:S05]  /*80c0*/  BSYNC B0 ;  /* 0x0000000000007941 */ /* 0x000fea0003800000 */
.L_x_207:
        /* <DEDUP_REMOVED lines=9> */
.L_x_210:
[----:B------:R-:W-:Y:S05]  /*8160*/  BSYNC B0 ;  /* 0x0000000000007941 */ /* 0x000fea0003800000 */
.L_x_209:
        /* <DEDUP_REMOVED lines=9> */
.L_x_212:
[----:B------:R-:W-:Y:S05]  /*8200*/  BSYNC B0 ;  /* 0x0000000000007941 */ /* 0x000fea0003800000 */
.L_x_211:
        /* <DEDUP_REMOVED lines=9> */
.L_x_214:
[----:B------:R-:W-:Y:S05]  /*82a0*/  BSYNC B0 ;  /* 0x0000000000007941 */ /* 0x000fea0003800000 */
.L_x_213:
        /* <DEDUP_REMOVED lines=9> */
.L_x_216:
[----:B------:R-:W-:Y:S05]  /*8340*/  BSYNC B0 ;  /* 0x0000000000007941 */ /* 0x000fea0003800000 */
.L_x_215:
        /* <DEDUP_REMOVED lines=9> */
.L_x_218:
[----:B------:R-:W-:Y:S05]  /*83e0*/  BSYNC B0 ;  /* 0x0000000000007941 */ /* 0x000fea0003800000 */
.L_x_217:
        /* <DEDUP_REMOVED lines=9> */
.L_x_220:
[----:B------:R-:W-:Y:S05]  /*8480*/  BSYNC B0 ;  /* 0x0000000000007941 */ /* 0x000fea0003800000 */
.L_x_219:
        /* <DEDUP_REMOVED lines=9> */
.L_x_222:
[----:B------:R-:W-:Y:S05]  /*8520*/  BSYNC B0 ;  /* 0x0000000000007941 */ /* 0x000fea0003800000 */
.L_x_221:
        /* <DEDUP_REMOVED lines=9> */
.L_x_224:
[----:B------:R-:W-:Y:S05]  /*85c0*/  BSYNC B0 ;  /* 0x0000000000007941 */ /* 0x000fea0003800000 */
.L_x_223:
        /* <DEDUP_REMOVED lines=9> */
.L_x_226:
[----:B------:R-:W-:Y:S05]  /*8660*/  BSYNC B0 ;  /* 0x0000000000007941 */ /* 0x000fea0003800000 */
.L_x_225:
        /* <DEDUP_REMOVED lines=9> */
.L_x_228:
[----:B------:R-:W-:Y:S05]  /*8700*/  BSYNC B0 ;  /* 0x0000000000007941 */ /* 0x000fea0003800000 */
.L_x_227:
        /* <DEDUP_REMOVED lines=9> */
.L_x_230:
[----:B------:R-:W-:Y:S05]  /*87a0*/  BSYNC B0 ;  /* 0x0000000000007941 */ /* 0x000fea0003800000 */
.L_x_229:
        /* <DEDUP_REMOVED lines=9> */
.L_x_232:
[----:B------:R-:W-:Y:S05]  /*8840*/  BSYNC B0 ;  /* 0x0000000000007941 */ /* 0x000fea0003800000 */
.L_x_231:
        /* <DEDUP_REMOVED lines=9> */
.L_x_234:
[----:B------:R-:W-:Y:S05]  /*88e0*/  BSYNC B0 ;  /* 0x0000000000007941 */ /* 0x000fea0003800000 */
.L_x_233:
        /* <DEDUP_REMOVED lines=9> */
.L_x_236:
[----:B------:R-:W-:Y:S05]  /*8980*/  BSYNC B0 ;  /* 0x0000000000007941 */ /* 0x000fea0003800000 */
.L_x_235:
        /* <DEDUP_REMOVED lines=9> */
.L_x_238:
[----:B------:R-:W-:Y:S05]  /*8a20*/  BSYNC B0 ;  /* 0x0000000000007941 */ /* 0x000fea0003800000 */
.L_x_237:
        /* <DEDUP_REMOVED lines=9> */
.L_x_240:
[----:B------:R-:W-:Y:S05]  /*8ac0*/  BSYNC B0 ;  /* 0x0000000000007941 */ /* 0x000fea0003800000 */
.L_x_239:
        /* <DEDUP_REMOVED lines=9> */
.L_x_242:
[----:B------:R-:W-:Y:S05]  /*8b60*/  BSYNC B0 ;  /* 0x0000000000007941 */ /* 0x000fea0003800000 */
.L_x_241:
        /* <DEDUP_REMOVED lines=9> */
.L_x_244:
[----:B------:R-:W-:Y:S05]  /*8c00*/  BSYNC B0 ;  /* 0x0000000000007941 */ /* 0x000fea0003800000 */
.L_x_243:
        /* <DEDUP_REMOVED lines=9> */
.L_x_246:
[----:B------:R-:W-:Y:S05]  /*8ca0*/  BSYNC B0 ;  /* 0x0000000000007941 */ /* 0x000fea0003800000 */
.L_x_245:
        /* <DEDUP_REMOVED lines=9> */
.L_x_248:
[----:B------:R-:W-:Y:S05]  /*8d40*/  BSYNC B0 ;  /* 0x0000000000007941 */ /* 0x000fea0003800000 */
.L_x_247:
        /* <DEDUP_REMOVED lines=9> */
.L_x_250:
[----:B------:R-:W-:Y:S05]  /*8de0*/  BSYNC B0 ;  /* 0x0000000000007941 */ /* 0x000fea0003800000 */
.L_x_249:
        /* <DEDUP_REMOVED lines=9> */
.L_x_252:
[----:B------:R-:W-:Y:S05]  /*8e80*/  BSYNC B0 ;  /* 0x0000000000007941 */ /* 0x000fea0003800000 */
.L_x_251:
        /* <DEDUP_REMOVED lines=9> */
.L_x_254:
[----:B------:R-:W-:Y:S05]  /*8f20*/  BSYNC B0 ;  /* 0x0000000000007941 */ /* 0x000fea0003800000 */
.L_x_253:
        /* <DEDUP_REMOVED lines=9> */
.L_x_256:
[----:B------:R-:W-:Y:S05]  /*8fc0*/  BSYNC B0 ;  /* 0x0000000000007941 */ /* 0x000fea0003800000 */
.L_x_255:
        /* <DEDUP_REMOVED lines=9> */
.L_x_258:
[----:B------:R-:W-:Y:S05]  /*9060*/  BSYNC B0 ;  /* 0x0000000000007941 */ /* 0x000fea0003800000 */
.L_x_257:
        /* <DEDUP_REMOVED lines=9> */
.L_x_260:
[----:B------:R-:W-:Y:S05]  /*9100*/  BSYNC B0 ;  /* 0x0000000000007941 */ /* 0x000fea0003800000 */
.L_x_259:
        /* <DEDUP_REMOVED lines=9> */
.L_x_262:
[----:B------:R-:W-:Y:S05]  /*91a0*/  BSYNC B0 ;  /* 0x0000000000007941 */ /* 0x000fea0003800000 */
.L_x_261:
        /* <DEDUP_REMOVED lines=9> */
.L_x_264:
[----:B------:R-:W-:Y:S05]  /*9240*/  BSYNC B0 ;  /* 0x0000000000007941 */ /* 0x000fea0003800000 */
.L_x_263:
        /* <DEDUP_REMOVED lines=9> */
.L_x_266:
[----:B------:R-:W-:Y:S05]  /*92e0*/  BSYNC B0 ;  /* 0x0000000000007941 */ /* 0x000fea0003800000 */
.L_x_265:
        /* <DEDUP_REMOVED lines=9> */
.L_x_268:
[----:B------:R-:W-:Y:S05]  /*9380*/  BSYNC B0 ;  /* 0x0000000000007941 */ /* 0x000fea0003800000 */
.L_x_267:
        /* <DEDUP_REMOVED lines=9> */
.L_x_270:
[----:B------:R-:W-:Y:S05]  /*9420*/  BSYNC B0 ;  /* 0x0000000000007941 */ /* 0x000fea0003800000 */
.L_x_269:
        /* <DEDUP_REMOVED lines=9> */
.L_x_272:
[----:B------:R-:W-:Y:S05]  /*94c0*/  BSYNC B0 ;  /* 0x0000000000007941 */ /* 0x000fea0003800000 */
.L_x_271:
        /* <DEDUP_REMOVED lines=9> */
.L_x_274:
[----:B------:R-:W-:Y:S05]  /*9560*/  BSYNC B0 ;  /* 0x0000000000007941 */ /* 0x000fea0003800000 */
.L_x_273:
[----:B01--45:R-:W-:Y:S01]  /*9570*/  HADD2.F32 R6, -RZ, R15.H0_H0 ;  /* 0x2000000fff067230 */ /* 0x033fe20000004100 */
        /* <DEDUP_REMOVED lines=8> */
.L_x_276:
[----:B------:R-:W-:Y:S05]  /*9600*/  BSYNC B0 ;  /* 0x0000000000007941 */ /* 0x000fea0003800000 */
.L_x_275:
[----:B0----5:R-:W-:Y:S01]  /*9610*/  HADD2.F32 R6, -RZ, R15.H0_H0 ;  /* 0x2000000fff067230 */ /* 0x021fe20000004100 */
[----:B------:R-:W-:Y:S01]  /*9620*/  ISETP.GT.AND P1, PT, R0, 0x79, P1 ;  /* 0x000000790000780c */ /* 0x000fe20000f24270 */
[----:B------:R-:W-:Y:S01]  /*9630*/  BSSY B0, `(.L_x_277) ;  /* 0x000000b000007945 */ /* 0x000fe20003800000 */
[----:B------:R-:W-:Y:S02]  /*9640*/  IADD3 R20, P0, R12, 0x80, RZ ;  /* 0x000000800c147810 */ /* 0x000fe40007f1e0ff */
[----:B------:R-:W-:Y:S01]  /*9650*/  FMUL R7, R6, UR16 ;  /* 0x0000001006077c20 */ /* 0x000fe20008400000 */
[----:B------:R-:W-:-:S03]  /*9660*/  @P2 IMAD.MOV.U32 R6, RZ, RZ, R18 ;  /* 0x000000ffff062224 */ /* 0x000fc600078e0012 */
[----:B------:R-:W-:-:S05]  /*9670*/  FFMA R7, R214, UR13, R7 ;  /* 0x0000000dd6077c23 */ /* 0x000fca0008000007 */
[----:B------:R-:W-:-:S04]  /*9680*/  F2FP.F16.F32.PACK_AB R7, RZ, R7 ;  /* 0x00000007ff07723e */ /* 0x000fc800000000ff */
[----:B------:R-:W-:Y:S01]  /*9690*/  PRMT R8, R7, 0x7610, R8 ;  /* 0x0000761007087816 */ /* 0x000fe20000000008 */
[----:B------:R-:W-:-:S05]  /*96a0*/  @P2 IMAD.MOV.U32 R7, RZ, RZ, R19 ;  /* 0x000000ffff072224 */ /* 0x000fca00078e0013 */
[----:B------:R0:W-:Y:S01]  /*96b0*/  @P2 STG.E.U16 desc[UR14][R6.64+0xf0], R8 ;  /* 0x0000f00806002986 */ /* 0x0001e2000c10150e */
[----:B------:R-:W-:Y:S05]  /*96c0*/  @!P1 BRA `(.L_x_278) ;  /* 0x0000000000049947 */ /* 0x000fea0003800000 */
[----:B------:R4:W5:Y:S02]  /*96d0*/  LDG.E.LTC128B.U16 R15, desc[UR14][R4.64+0xf2] ;  /* 0x0000f20e040f7981 */ /* 0x000964000c1e1520 */
.L_x_278:
[----:B------:R-:W-:Y:S05]  /*96e0*/  BSYNC B0 ;  /* 0x0000000000007941 */ /* 0x000fea0003800000 */
.L_x_277:
[----:B-12345:R-:W-:Y:S02]  /*96f0*/  HADD2.F32 R4, -RZ, R15.H0_H0 ;  /* 0x2000000fff047230 */ /* 0x03efe40000004100 */
[----:B------:R-:W-:Y:S01]  /*9700*/  IMAD.X R5, RZ, RZ, R13, P0 ;  /* 0x000000ffff057224 */ /* 0x000fe200000e060d */
[----:B------:R-:W-:Y:S01]  /*9710*/  ISETP.GT.AND P0, PT, R14, 0x80, PT ;  /* 0x000000800e00780c */ /* 0x000fe20003f04270 */
[----:B0-----:R-:W-:-:S04]  /*9720*/  IMAD.WIDE.U32 R6, R20, UR20, R10 ;  /* 0x0000001414067c25 */ /* 0x001fc8000f8e000a */
[----:B------:R-:W-:Y:S01]  /*9730*/  FMUL R4, R4, UR16 ;  /* 0x0000001004047c20 */ /* 0x000fe20008400000 */
[----:B------:R-:W-:Y:S01]  /*9740*/  ISETP.GT.AND P3, PT, R0, RZ, P0 ;  /* 0x000000ff0000720c */ /* 0x000fe20000764270 */
[----:B------:R-:W-:Y:S02]  /*9750*/  IMAD R5, R5, UR20, RZ ;  /* 0x0000001405057c24 */ /* 0x000fe4000f8e02ff */
[----:B------:R-:W-:Y:S02]  /*9760*/  FFMA R4, R215, UR13, R4 ;  /* 0x0000000dd7047c23 */ /* 0x000fe40008000004 */
[----:B------:R-:W-:-:S03]  /*9770*/  IMAD R21, R20, UR21, R5 ;  /* 0x0000001514157c24 */ /* 0x000fc6000f8e0205 */
[----:B------:R-:W-:Y:S01]  /*9780*/  F2FP.F16.F32.PACK_AB R8, RZ, R4 ;  /* 0x00000004ff08723e */ /* 0x000fe200000000ff */
[----:B------:R-:W-:Y:S01]  /*9790*/  IMAD.IADD R5, R7, 0x1, R21 ;  /* 0x0000000107057824 */ /* 0x000fe200078e0215 */
[----:B------:R-:W-:Y:S02]  /*97a0*/  LEA R4, P2, R6, UR22, 0x1 ;  /* 0x0000001606047c11 */ /* 0x000fe4000f8408ff */
[----:B------:R-:W-:Y:S02]  /*97b0*/  PRMT R9, R8, 0x7610, R9 ;  /* 0x0000761008097816 */ /* 0x000fe40000000009 */
[----:B------:R-:W-:-:S03]  /*97c0*/  LEA.HI.X R5, R6, UR23, R5, 0x1, P2 ;  /* 0x0000001706057c11 */ /* 0x000fc600090f0c05 */
[----:B------:R0:W-:Y:S04]  /*97d0*/  @P1 STG.E.U16 desc[UR14][R18.64+0xf2], R9 ;  /* 0x0000f20912001986 */ /* 0x0001e8000c10150e */
[----:B------:R-:W2:Y:S01]  /*97e0*/  @P3 LDG.E.LTC128B.U16 R15, desc[UR14][R4.64] ;  /* 0x0000000e040f3981 */ /* 0x000ea2000c1e1520 */
[----:B------:R-:W-:Y:S01]  /*97f0*/  USHF.L.U32 UR4, UR18, 0x8, URZ ;  /* 0x0000000812047899 */ /* 0x000fe2000800063f */
[----:B------:R-:W-:Y:S01]  /*9800*/  ISETP.GT.AND P2, PT, R0, 0x1, P0 ;  /* 0x000000010000780c */ /* 0x000fe20000744270 */
[----:B------:R-:W-:Y:S01]  /*9810*/  USHF.L.U64.HI UR6, UR18, 0x8, UR19 ;  /* 0x0000000812067899 */ /* 0x000fe20008010213 */
[----:B------:R-:W-:Y:S03]  /*9820*/  BSSY B0, `(.L_x_279) ;  /* 0x000000a000007945 */ /* 0x000fe60003800000 */
[----:B------:R-:W-:-:S04]  /*9830*/  IADD3 R8, P1, R2, UR4, RZ ;  /* 0x0000000402087c10 */ /* 0x000fc8000ff3e0ff */
[----:B0-----:R-:W-:Y:S01]  /*9840*/  IADD3.X R9, R3, UR6, RZ, P1, !PT ;  /* 0x0000000603097c10 */ /* 0x001fe20008ffe4ff */
[----:B--2---:R-:W-:-:S05]  /*9850*/  HADD2.F32 R6, -RZ, R15.H0_H0 ;  /* 0x2000000fff067230 */ /* 0x004fca0000004100 */
[----:B------:R-:W-:-:S04]  /*9860*/  FMUL R7, R6, UR16 ;  /* 0x0000001006077c20 */ /* 0x000fc80008400000 */
[----:B------:R-:W-:-:S05]  /*9870*/  FFMA R7, R88, UR13, R7 ;  /* 0x0000000d58077c23 */ /* 0x000fca0008000007 */
[----:B------:R-:W-:-:S05]  /*9880*/  F2FP.F16.F32.PACK_AB R7, RZ, R7 ;  /* 0x00000007ff07723e */ /* 0x000fca00000000ff */
[----:B------:R0:W-:Y:S01]  /*9890*/  @P3 STG.E.U16 desc[UR14][R8.64], R7 ;  /* 0x0000000708003986 */ /* 0x0001e2000c10150e */
[----:B------:R-:W-:Y:S05]  /*98a0*/  @!P2 BRA `(.L_x_280) ;  /* 0x000000000004a947 */ /* 0x000fea0003800000 */
[----:B------:R1:W5:Y:S02]  /*98b0*/  LDG.E.LTC128B.U16 R15, desc[UR14][R4.64+0x2] ;  /* 0x0000020e040f7981 */ /* 0x000364000c1e1520 */
.L_x_280:
[----:B------:R-:W-:Y:S05]  /*98c0*/  BSYNC B0 ;  /* 0x0000000000007941 */ /* 0x000fea0003800000 */
.L_x_279:
        /* <DEDUP_REMOVED lines=15> */
.L_x_282:
[----:B------:R-:W-:Y:S05]  /*99c0*/  BSYNC B0 ;  /* 0x0000000000007941 */ /* 0x000fea0003800000 */
.L_x_281:
        /* <DEDUP_REMOVED lines=11> */
.L_x_284:
[----:B------:R-:W-:Y:S05]  /*9a80*/  BSYNC B0 ;  /* 0x0000000000007941 */ /* 0x000fea0003800000 */
.L_x_283:
        /* <DEDUP_REMOVED lines=9> */
.L_x_286:
[----:B------:R-:W-:Y:S05]  /*9b20*/  BSYNC B0 ;  /* 0x0000000000007941 */ /* 0x000fea0003800000 */
.L_x_285:
        /* <DEDUP_REMOVED lines=9> */
.L_x_288:
[----:B------:R-:W-:Y:S05]  /*9bc0*/  BSYNC B0 ;  /* 0x0000000000007941 */ /* 0x000fea0003800000 */
.L_x_287:
        /* <DEDUP_REMOVED lines=9> */
.L_x_290:
[----:B------:R-:W-:Y:S05]  /*9c60*/  BSYNC B0 ;  /* 0x0000000000007941 */ /* 0x000fea0003800000 */
.L_x_289:
[----:B0----5:R-:W-:Y:S01]  /*9c70*/  HADD2.F32 R16, -RZ, R15.H0_H0 ;  /* 0x2000000fff107230 */ /* 0x021fe20000004100 */
[----:B------:R-:W-:Y:S01]  /*9c80*/  MOV R23, UR6 ;  /* 0x0000000600177c02 */ /* 0x000fe20008000f00 */
[----:B------:R-:W-:Y:S01]  /*9c90*/  IMAD.U32 R21, RZ, RZ, UR4 ;  /* 0x00000004ff157e24 */ /* 0x000fe2000f8e00ff */
[----:B------:R-:W-:Y:S01]  /*9ca0*/  ISETP.GT.AND P2, PT, R0, 0x9, P1 ;  /* 0x000000090000780c */ /* 0x000fe20000f44270 */
[----:B------:R-:W-:Y:S01]  /*9cb0*/  BSSY B0, `(.L_x_291) ;  /* 0x0000009000007945 */ /* 0x000fe20003800000 */
[----:B------:R-:W-:Y:S02]  /*9cc0*/  FMUL R19, R16, UR16 ;  /* 0x0000001010137c20 */ /* 0x000fe40008400000 */
[----:B------:R-:W-:Y:S02]  /*9cd0*/  IADD3 R18, P4, P5, R2, UR8, R21 ;  /* 0x0000000802127c10 */ /* 0x000fe4000fd9e015 */
[----:B------:R-:W-:-:S05]  /*9ce0*/  FFMA R19, R94, UR13, R19 ;  /* 0x0000000d5e137c23 */ /* 0x000fca0008000013 */
[----:B------:R-:W-:Y:S02]  /*9cf0*/  F2FP.F16.F32.PACK_AB R16, RZ, R19 ;  /* 0x00000013ff10723e */ /* 0x000fe400000000ff */
[----:B------:R-:W-:-:S05]  /*9d00*/  IADD3.X R19, R3, UR5, R23, P4, P5 ;  /* 0x0000000503137c10 */ /* 0x000fca000a7ea417 */
[----:B------:R0:W-:Y:S01]  /*9d10*/  @P3 STG.E.U16 desc[UR14][R18.64+0x10], R16 ;  /* 0x0000101012003986 */ /* 0x0001e2000c10150e */
[----:B------:R-:W-:Y:S05]  /*9d20*/  @!P2 BRA `(.L_x_292) ;  /* 0x000000000004a947 */ /* 0x000fea0003800000 */
[----:B------:R0:W5:Y:S02]  /*9d30*/  LDG.E.LTC128B.U16 R15, desc[UR14][R6.64+0x12] ;  /* 0x0000120e060f7981 */ /* 0x000164000c1e1520 */
.L_x_292:
[----:B------:R-:W-:Y:S05]  /*9d40*/  BSYNC B0 ;  /* 0x0000000000007941 */ /* 0x000fea0003800000 */
.L_x_291:
        /* <DEDUP_REMOVED lines=9> */
.L_x_294:
[----:B------:R-:W-:Y:S05]  /*9de0*/  BSYNC B0 ;  /* 0x0000000000007941 */ /* 0x000fea0003800000 */
.L_x_293:
        /* <DEDUP_REMOVED lines=9> */
.L_x_296:
[----:B------:R-:W-:Y:S05]  /*9e80*/  BSYNC B0 ;  /* 0x0000000000007941 */ /* 0x000fea0003800000 */
.L_x_295:
        /* <DEDUP_REMOVED lines=9> */
.L_x_298:
[----:B------:R-:W-:Y:S05]  /*9f20*/  BSYNC B0 ;  /* 0x0000000000007941 */ /* 0x000fea0003800000 */
.L_x_297:
        /* <DEDUP_REMOVED lines=9> */
.L_x_300:
[----:B------:R-:W-:Y:S05]  /*9fc0*/  BSYNC B0 ;  /* 0x0000000000007941 */ /* 0x000fea0003800000 */
.L_x_299:
        /* <DEDUP_REMOVED lines=9> */
.L_x_302:
[----:B------:R-:W-:Y:S05]  /*a060*/  BSYNC B0 ;  /* 0x0000000000007941 */ /* 0x000fea0003800000 */
.L_x_301:
        /* <DEDUP_REMOVED lines=9> */
.L_x_304:
[----:B------:R-:W-:Y:S05]  /*a100*/  BSYNC B0 ;  /* 0x0000000000007941 */ /* 0x000fea0003800000 */
.L_x_303:
        /* <DEDUP_REMOVED lines=9> */
.L_x_306:
[----:B------:R-:W-:Y:S05]  /*a1a0*/  BSYNC B0 ;  /* 0x0000000000007941 */ /* 0x000fea0003800000 */
.L_x_305:
        /* <DEDUP_REMOVED lines=9> */
.L_x_308:
[----:B------:R-:W-:Y:S05]  /*a240*/  BSYNC B0 ;  /* 0x0000000000007941 */ /* 0x000fea0003800000 */
.L_x_307:
        /* <DEDUP_REMOVED lines=9> */
.L_x_310:
[----:B------:R-:W-:Y:S05]  /*a2e0*/  BSYNC B0 ;  /* 0x0000000000007941 */ /* 0x000fea0003800000 */
.L_x_309:
        /* <DEDUP_REMOVED lines=9> */
.L_x_312:
[----:B------:R-:W-:Y:S05]  /*a380*/  BSYNC B0 ;  /* 0x0000000000007941 */ /* 0x000fea0003800000 */
.L_x_311:
        /* <DEDUP_REMOVED lines=9> */
.L_x_314:
[----:B------:R-:W-:Y:S05]  /*a420*/  BSYNC B0 ;  /* 0x0000000000007941 */ /* 0x000fea0003800000 */
.L_x_313:
        /* <DEDUP_REMOVED lines=9> */
.L_x_316:
[----:B------:R-:W-:Y:S05]  /*a4c0*/  BSYNC B0 ;  /* 0x0000000000007941 */ /* 0x000fea0003800000 */
.L_x_315:
        /* <DEDUP_REMOVED lines=9> */
.L_x_318:
[----:B------:R-:W-:Y:S05]  /*a560*/  BSYNC B0 ;  /* 0x0000000000007941 */ /* 0x000fea0003800000 */
.L_x_317:
        /* <DEDUP_REMOVED lines=9> */
.L_x_320:
[----:B------:R-:W-:Y:S05]  /*a600*/  BSYNC B0 ;  /* 0x0000000000007941 */ /* 0x000fea0003800000 */
.L_x_319:
        /* <DEDUP_REMOVED lines=9> */
.L_x_322:
[----:B------:R-:W-:Y:S05]  /*a6a0*/  BSYNC B0 ;  /* 0x0000000000007941 */ /* 0x000fea0003800000 */
.L_x_321:
        /* <DEDUP_REMOVED lines=9> */
.L_x_324:
[----:B------:R-:W-:Y:S05]  /*a740*/  BSYNC B0 ;  /* 0x0000000000007941 */ /* 0x000fea0003800000 */
.L_x_323:
        /* <DEDUP_REMOVED lines=9> */
.L_x_326:
[----:B------:R-:W-:Y:S05]  /*a7e0*/  BSYNC B0 ;  /* 0x0000000000007941 */ /* 0x000fea0003800000 */
.L_x_325:
        /* <DEDUP_REMOVED lines=9> */
.L_x_328:
[----:B------:R-:W-:Y:S05]  /*a880*/  BSYNC B0 ;  /* 0x0000000000007941 */ /* 0x000fea0003800000 */
.L_x_327:
        /* <DEDUP_REMOVED lines=9> */
.L_x_330:
[----:B------:R-:W-:Y:S05]  /*a920*/  BSYNC B0 ;  /* 0x0000000000007941 */ /* 0x000fea0003800000 */
.L_x_329:
        /* <DEDUP_REMOVED lines=9> */
.L_x_332:
[----:B------:R-:W-:Y:S05]  /*a9c0*/  BSYNC B0 ;  /* 0x0000000000007941 */ /* 0x000fea0003800000 */
.L_x_331:
        /* <DEDUP_REMOVED lines=9> */
.L_x_334:
[----:B------:R-:W-:Y:S05]  /*aa60*/  BSYNC B0 ;  /* 0x0000000000007941 */ /* 0x000fea0003800000 */
.L_x_333:
        /* <DEDUP_REMOVED lines=9> */
.L_x_336:
[----:B------:R-:W-:Y:S05]  /*ab00*/  BSYNC B0 ;  /* 0x0000000000007941 */ /* 0x000fea0003800000 */
.L_x_335:
        /* <DEDUP_REMOVED lines=9> */
.L_x_338:
[----:B------:R-:W-:Y:S05]  /*aba0*/  BSYNC B0 ;  /* 0x0000000000007941 */ /* 0x000fea0003800000 */
.L_x_337:
        /* <DEDUP_REMOVED lines=9> */
.L_x_340:
[----:B------:R-:W-:Y:S05]  /*ac40*/  BSYNC B0 ;  /* 0x0000000000007941 */ /* 0x000fea0003800000 */
.L_x_339:
        /* <DEDUP_REMOVED lines=9> */
.L_x_342:
[----:B------:R-:W-:Y:S05]  /*ace0*/  BSYNC B0 ;  /* 0x0000000000007941 */ /* 0x000fea0003800000 */
.L_x_341:
        /* <DEDUP_REMOVED lines=9> */
.L_x_344:
[----:B------:R-:W-:Y:S05]  /*ad80*/  BSYNC B0 ;  /* 0x0000000000007941 */ /* 0x000fea0003800000 */
.L_x_343:
        /* <DEDUP_REMOVED lines=9> */
.L_x_346:
[----:B------:R-:W-:Y:S05]  /*ae20*/  BSYNC B0 ;  /* 0x0000000000007941 */ /* 0x000fea0003800000 */
.L_x_345:
        /* <DEDUP_REMOVED lines=9> */
.L_x_348:
[----:B------:R-:W-:Y:S05]  /*aec0*/  BSYNC B0 ;  /* 0x0000000000007941 */ /* 0x000fea0003800000 */
.L_x_347:
        /* <DEDUP_REMOVED lines=9> */
.L_x_350:
[----:B------:R-:W-:Y:S05]  /*af60*/  BSYNC B0 ;  /* 0x0000000000007941 */ /* 0x000fea0003800000 */
.L_x_349:
        /* <DEDUP_REMOVED lines=9> */
.L_x_352:
[----:B------:R-:W-:Y:S05]  /*b000*/  BSYNC B0 ;  /* 0x0000000000007941 */ /* 0x000fea0003800000 */
.L_x_351:
        /* <DEDUP_REMOVED lines=9> */
.L_x_354:
[----:B------:R-:W-:Y:S05]  /*b0a0*/  BSYNC B0 ;  /* 0x0000000000007941 */ /* 0x000fea0003800000 */
.L_x_353:
        /* <DEDUP_REMOVED lines=9> */
.L_x_356:
[----:B------:R-:W-:Y:S05]  /*b140*/  BSYNC B0 ;  /* 0x0000000000007941 */ /* 0x000fea0003800000 */
.L_x_355:
        /* <DEDUP_REMOVED lines=9> */
.L_x_358:
[----:B------:R-:W-:Y:S05]  /*b1e0*/  BSYNC B0 ;  /* 0x0000000000007941 */ /* 0x000fea0003800000 */
.L_x_357:
        /* <DEDUP_REMOVED lines=9> */
.L_x_360:
[----:B------:R-:W-:Y:S05]  /*b280*/  BSYNC B0 ;  /* 0x0000000000007941 */ /* 0x000fea0003800000 */
.L_x_359:
        /* <DEDUP_REMOVED lines=9> */
.L_x_362:
[----:B------:R-:W-:Y:S05]  /*b320*/  BSYNC B0 ;  /* 0x0000000000007941 */ /* 0x000fea0003800000 */
.L_x_361:
        /* <DEDUP_REMOVED lines=9> */
.L_x_364:
[----:B------:R-:W-:Y:S05]  /*b3c0*/  BSYNC B0 ;  /* 0x0000000000007941 */ /* 0x000fea0003800000 */
.L_x_363:
        /* <DEDUP_REMOVED lines=9> */
.L_x_366:
[----:B------:R-:W-:Y:S05]  /*b460*/  BSYNC B0 ;  /* 0x0000000000007941 */ /* 0x000fea0003800000 */
.L_x_365:
        /* <DEDUP_REMOVED lines=9> */
.L_x_368:
[----:B------:R-:W-:Y:S05]  /*b500*/  BSYNC B0 ;  /* 0x0000000000007941 */ /* 0x000fea0003800000 */
.L_x_367:
        /* <DEDUP_REMOVED lines=9> */
.L_x_370:
[----:B------:R-:W-:Y:S05]  /*b5a0*/  BSYNC B0 ;  /* 0x0000000000007941 */ /* 0x000fea0003800000 */
.L_x_369:
        /* <DEDUP_REMOVED lines=9> */
.L_x_372:
[----:B------:R-:W-:Y:S05]  /*b640*/  BSYNC B0 ;  /* 0x0000000000007941 */ /* 0x000fea0003800000 */
.L_x_371:
        /* <DEDUP_REMOVED lines=9> */
.L_x_374:
[----:B------:R-:W-:Y:S05]  /*b6e0*/  BSYNC B0 ;  /* 0x0000000000007941 */ /* 0x000fea0003800000 */
.L_x_373:
        /* <DEDUP_REMOVED lines=9> */
.L_x_376:
[----:B------:R-:W-:Y:S05]  /*b780*/  BSYNC B0 ;  /* 0x0000000000007941 */ /* 0x000fea0003800000 */
.L_x_375:
        /* <DEDUP_REMOVED lines=9> */
.L_x_378:
[----:B------:R-:W-:Y:S05]  /*b820*/  BSYNC B0 ;  /* 0x0000000000007941 */ /* 0x000fea0003800000 */
.L_x_377:
        /* <DEDUP_REMOVED lines=9> */
.L_x_380:
[----:B------:R-:W-:Y:S05]  /*b8c0*/  BSYNC B0 ;  /* 0x0000000000007941 */ /* 0x000fea0003800000 */
.L_x_379:
        /* <DEDUP_REMOVED lines=9> */
.L_x_382:
[----:B------:R-:W-:Y:S05]  /*b960*/  BSYNC B0 ;  /* 0x0000000000007941 */ /* 0x000fea0003800000 */
.L_x_381:
        /* <DEDUP_REMOVED lines=9> */
.L_x_384:
[----:B------:R-:W-:Y:S05]  /*ba00*/  BSYNC B0 ;  /* 0x0000000000007941 */ /* 0x000fea0003800000 */
.L_x_383:
        /* <DEDUP_REMOVED lines=9> */
.L_x_386:
[----:B------:R-:W-:Y:S05]  /*baa0*/  BSYNC B0 ;  /* 0x0000000000007941 */ /* 0x000fea0003800000 */
.L_x_385:
        /* <DEDUP_REMOVED lines=9> */
.L_x_388:
[----:B------:R-:W-:Y:S05]  /*bb40*/  BSYNC B0 ;  /* 0x0000000000007941 */ /* 0x000fea0003800000 */
.L_x_387:
        /* <DEDUP_REMOVED lines=9> */
.L_x_390:
[----:B------:R-:W-:Y:S05]  /*bbe0*/  BSYNC B0 ;  /* 0x0000000000007941 */ /* 0x000fea0003800000 */
.L_x_389:
        /* <DEDUP_REMOVED lines=9> */
.L_x_392:
[----:B------:R-:W-:Y:S05]  /*bc80*/  BSYNC B0 ;  /* 0x0000000000007941 */ /* 0x000fea0003800000 */
.L_x_391:
        /* <DEDUP_REMOVED lines=9> */
.L_x_394:
[----:B------:R-:W-:Y:S05]  /*bd20*/  BSYNC B0 ;  /* 0x0000000000007941 */ /* 0x000fea0003800000 */
.L_x_393:
        /* <DEDUP_REMOVED lines=9> */
.L_x_396:
[----:B------:R-:W-:Y:S05]  /*bdc0*/  BSYNC B0 ;  /* 0x0000000000007941 */ /* 0x000fea0003800000 */
.L_x_395:
        /* <DEDUP_REMOVED lines=9> */
.L_x_398:
[----:B------:R-:W-:Y:S05]  /*be60*/  BSYNC B0 ;  /* 0x0000000000007941 */ /* 0x000fea0003800000 */
.L_x_397:
        /* <DEDUP_REMOVED lines=9> */
.L_x_400:
[----:B------:R-:W-:Y:S05]  /*bf00*/  BSYNC B0 ;  /* 0x0000000000007941 */ /* 0x000fea0003800000 */
.L_x_399:
        /* <DEDUP_REMOVED lines=9> */
.L_x_402:
[----:B------:R-:W-:Y:S05]  /*bfa0*/  BSYNC B0 ;  /* 0x0000000000007941 */ /* 0x000fea0003800000 */
.L_x_401:
        /* <DEDUP_REMOVED lines=13> */
.L_x_404:
[----:B------:R-:W-:Y:S05]  /*c080*/  BSYNC B0 ;  /* 0x0000000000007941 */ /* 0x000fea0003800000 */
.L_x_403:
[----:B0----5:R-:W-:Y:S02]  /*c090*/  HADD2.F32 R4, -RZ, R15.H0_H0 ;  /* 0x2000000fff047230 */ /* 0x021fe40000004100 */
[----:B------:R-:W-:Y:S01]  /*c0a0*/  IMAD.X R12, RZ, RZ, R13, P0 ;  /* 0x000000ffff0c7224 */ /* 0x000fe200000e060d */
[----:B------:R-:W-:Y:S01]  /*c0b0*/  ISETP.GT.AND P0, PT, R14, 0xc0, PT ;  /* 0x000000c00e00780c */ /* 0x000fe20003f04270 */
[----:B-1234-:R-:W-:-:S04]  /*c0c0*/  IMAD.WIDE.U32 R6, R8, UR20, R10 ;  /* 0x0000001408067c25 */ /* 0x01efc8000f8e000a */
[----:B------:R-:W-:Y:S01]  /*c0d0*/  FMUL R4, R4, UR16 ;  /* 0x0000001004047c20 */ /* 0x000fe20008400000 */
[----:B------:R-:W-:Y:S01]  /*c0e0*/  ISETP.GT.AND P2, PT, R0, RZ, P0 ;  /* 0x000000ff0000720c */ /* 0x000fe20000744270 */
[----:B------:R-:W-:Y:S02]  /*c0f0*/  IMAD R5, R12, UR20, RZ ;  /* 0x000000140c057c24 */ /* 0x000fe4000f8e02ff */
[----:B------:R-:W-:Y:S02]  /*c100*/  FFMA R4, R151, UR13, R4 ;  /* 0x0000000d97047c23 */ /* 0x000fe40008000004 */
[----:B------:R-:W-:-:S03]  /*c110*/  IMAD R13, R8, UR21, R5 ;  /* 0x00000015080d7c24 */ /* 0x000fc6000f8e0205 */
[----:B------:R-:W-:Y:S01]  /*c120*/  F2FP.F16.F32.PACK_AB R9, RZ, R4 ;  /* 0x00000004ff09723e */ /* 0x000fe200000000ff */
[----:B------:R-:W-:Y:S01]  /*c130*/  IMAD.IADD R5, R7, 0x1, R13 ;  /* 0x0000000107057824 */ /* 0x000fe200078e020d */
[----:B------:R-:W-:-:S03]  /*c140*/  LEA R4, P3, R6, UR22, 0x1 ;  /* 0x0000001606047c11 */ /* 0x000fc6000f8608ff */
[----:B------:R0:W-:Y:S01]  /*c150*/  @P1 STG.E.U16 desc[UR14][R18.64+0xf2], R9 ;  /* 0x0000f20912001986 */ /* 0x0001e2000c10150e */
[----:B------:R-:W-:-:S05]  /*c160*/  LEA.HI.X R5, R6, UR23, R5, 0x1, P3 ;  /* 0x0000001706057c11 */ /* 0x000fca00098f0c05 */
[----:B------:R-:W2:Y:S01]  /*c170*/  @P2 LDG.E.LTC128B.U16 R15, desc[UR14][R4.64] ;  /* 0x0000000e040f2981 */ /* 0x000ea2000c1e1520 */
[----:B------:R-:W-:Y:S01]  /*c180*/  UIMAD UR4, UR19, 0x180, URZ ;  /* 0x00000180130478a4 */ /* 0x000fe2000f8e023f */
[----:B------:R-:W-:Y:S01]  /*c190*/  ISETP.GT.AND P3, PT, R0, 0x1, P0 ;  /* 0x000000010000780c */ /* 0x000fe20000764270 */
[----:B------:R-:W-:Y:S01]  /*c1a0*/  BSSY B0, `(.L_x_405) ;  /* 0x000000d000007945 */ /* 0x000fe20003800000 */
[----:B0-----:R-:W-:-:S04]  /*c1b0*/  IMAD.U32 R9, RZ, RZ, UR18 ;  /* 0x00000012ff097e24 */ /* 0x001fc8000f8e00ff */
[----:B------:R-:W-:-:S04]  /*c1c0*/  IMAD.WIDE.U32 R2, R9, 0x180, R2 ;  /* 0x0000018009027825 */ /* 0x000fc800078e0002 */
[----:B--2---:R-:W-:-:S05]  /*c1d0*/  HADD2.F32 R6, -RZ, R15.H0_H0 ;  /* 0x2000000fff067230 */ /* 0x004fca0000004100 */
[----:B------:R-:W-:-:S04]  /*c1e0*/  FMUL R7, R6, UR16 ;  /* 0x0000001006077c20 */ /* 0x000fc80008400000 */
[----:B------:R-:W-:-:S05]  /*c1f0*/  FFMA R7, R24, UR13, R7 ;  /* 0x0000000d18077c23 */ /* 0x000fca0008000007 */
[----:B------:R-:W-:Y:S01]  /*c200*/  F2FP.F16.F32.PACK_AB R6, RZ, R7 ;  /* 0x00000007ff06723e */ /* 0x000fe200000000ff */
[----:B------:R-:W-:-:S03]  /*c210*/  VIADD R7, R3, UR4 ;  /* 0x0000000403077c36 */ /* 0x000fc60008000000 */
[----:B------:R-:W-:Y:S01]  /*c220*/  PRMT R9, R6, 0x7610, R9 ;  /* 0x0000761006097816 */ /* 0x000fe20000000009 */
[----:B------:R-:W-:-:S05]  /*c230*/  @P2 IMAD.MOV.U32 R6, RZ, RZ, R2 ;  /* 0x000000ffff062224 */ /* 0x000fca00078e0002 */
[----:B------:R0:W-:Y:S01]  /*c240*/  @P2 STG.E.U16 desc[UR14][R6.64], R9 ;  /* 0x0000000906002986 */ /* 0x0001e2000c10150e */
[----:B------:R-:W-:Y:S05]  /*c250*/  @!P3 BRA `(.L_x_406) ;  /* 0x000000000004b947 */ /* 0x000fea0003800000 */
[----:B------:R1:W5:Y:S02]  /*c260*/  LDG.E.LTC128B.U16 R15, desc[UR14][R4.64+0x2] ;  /* 0x0000020e040f7981 */ /* 0x000364000c1e1520 */
.L_x_406:
[----:B------:R-:W-:Y:S05]  /*c270*/  BSYNC B0 ;  /* 0x0000000000007941 */ /* 0x000fea0003800000 */
.L_x_405:
[----:B0-----:R-:W-:Y:S01]  /*c280*/  IMAD.WIDE.U32 R8, R8, R17, UR10 ;  /* 0x0000000a08087e25 */ /* 0x001fe2000f8e0011 */
[----:B------:R-:W-:Y:S01]  /*c290*/  ISETP.GT.AND P1, PT, R14, 0xc8, PT ;  /* 0x000000c80e00780c */ /* 0x000fe20003f24270 */
[----:B------:R-:W-:Y:S02]  /*c2a0*/  BSSY B0, `(.L_x_407) ;  /* 0x000000f000007945 */ /* 0x000fe40003800000 */
[----:B-----5:R-:W-:Y:S01]  /*c2b0*/  HADD2.F32 R12, -RZ, R15.H0_H0 ;  /* 0x2000000fff0c7230 */ /* 0x020fe20000004100 */
[----:B------:R-:W-:Y:S02]  /*c2c0*/  IADD3 R10, P2, R10, R8, RZ ;  /* 0x000000080a0a7210 */ /* 0x000fe40007f5e0ff */
[----:B------:R-:W-:Y:S02]  /*c2d0*/  ISETP.GT.AND P4, PT, R0, RZ, P1 ;  /* 0x000000ff0000720c */ /* 0x000fe40000f84270 */
[----:B------:R-:W-:Y:S01]  /*c2e0*/  FMUL R12, R12, UR16 ;  /* 0x000000100c0c7c20 */ /* 0x000fe20008400000 */
[----:B------:R-:W-:Y:S01]  /*c2f0*/  IADD3.X R9, R11, R13, R9, P2, !PT ;  /* 0x0000000d0b097210 */ /* 0x000fe200017fe409 */
[----:B------:R-:W-:Y:S01]  /*c300*/  @P3 IMAD.MOV.U32 R11, RZ, RZ, R7 ;  /* 0x000000ffff0b3224 */ /* 0x000fe200078e0007 */
[----:B------:R-:W-:Y:S01]  /*c310*/  LEA R8, P2, R10, UR22, 0x1 ;  /* 0x000000160a087c11 */ /* 0x000fe2000f8408ff */
[----:B------:R-:W-:-:S03]  /*c320*/  FFMA R12, R25, UR13, R12 ;  /* 0x0000000d190c7c23 */ /* 0x000fc6000800000c */
[----:B------:R-:W-:Y:S01]  /*c330*/  LEA.HI.X R9, R10, UR23, R9, 0x1, P2 ;  /* 0x000000170a097c11 */ /* 0x000fe200090f0c09 */
[----:B------:R-:W-:Y:S01]  /*c340*/  @P3 IMAD.MOV.U32 R10, RZ, RZ, R2 ;  /* 0x000000ffff0a3224 */ /* 0x000fe200078e0002 */
[----:B------:R-:W-:-:S05]  /*c350*/  F2FP.F16.F32.PACK_AB R12, RZ, R12 ;  /* 0x0000000cff0c723e */ /* 0x000fca00000000ff */
[----:B------:R0:W-:Y:S01]  /*c360*/  @P3 STG.E.U16 desc[UR14][R10.64+0x2], R12 ;  /* 0x0000020c0a003986 */ /* 0x0001e2000c10150e */
[----:B------:R-:W-:Y:S05]  /*c370*/  @!P4 BRA `(.L_x_408) ;  /* 0x000000000004c947 */ /* 0x000fea0003800000 */
[----:B------:R2:W5:Y:S02]  /*c380*/  LDG.E.LTC128B.U16 R15, desc[UR14][R8.64] ;  /* 0x0000000e080f7981 */ /* 0x000564000c1e1520 */
.L_x_408:
[----:B------:R-:W-:Y:S05]  /*c390*/  BSYNC B0 ;  /* 0x0000000000007941 */ /* 0x000fea0003800000 */
.L_x_407:
[----:B0----5:R-:W-:Y:S01]  /*c3a0*/  HADD2.F32 R10, -RZ, R15.H0_H0 ;  /* 0x2000000fff0a7230 */ /* 0x021fe20000004100 */
[----:B------:R-:W-:Y:S01]  /*c3b0*/  ISETP.GT.AND P3, PT, R0, 0x1, P1 ;  /* 0x000000010000780c */ /* 0x000fe20000f64270 */
[----:B------:R-:W-:Y:S03]  /*c3c0*/  BSSY B0, `(.L_x_409) ;  /* 0x0000009000007945 */ /* 0x000fe60003800000 */
[----:B------:R-:W-:Y:S01]  /*c3d0*/  FMUL R11, R10, UR16 ;  /* 0x000000100a0b7c20 */ /* 0x000fe20008400000 */
[----:B------:R-:W-:-:S03]  /*c3e0*/  IADD3 R10, P2, R2, UR8, RZ ;  /* 0x00000008020a7c10 */ /* 0x000fc6000ff5e0ff */
[----:B------:R-:W-:-:S05]  /*c3f0*/  FFMA R11, R26, UR13, R11 ;  /* 0x0000000d1a0b7c23 */ /* 0x000fca000800000b */
[----:B------:R-:W-:Y:S02]  /*c400*/  F2FP.F16.F32.PACK_AB R12, RZ, R11 ;  /* 0x0000000bff0c723e */ /* 0x000fe400000000ff */
[----:B------:R-:W-:-:S05]  /*c410*/  IADD3.X R11, R7, UR5, RZ, P2, !PT ;  /* 0x00000005070b7c10 */ /* 0x000fca00097fe4ff */
[----:B------:R0:W-:Y:S01]  /*c420*/  @P4 STG.E.U16 desc[UR14][R10.64], R12 ;  /* 0x0000000c0a004986 */ /* 0x0001e2000c10150e */
[----:B------:R-:W-:Y:S05]  /*c430*/  @!P3 BRA `(.L_x_410) ;  /* 0x000000000004b947 */ /* 0x000fea0003800000 */
[----:B------:R3:W5:Y:S02]  /*c440*/  LDG.E.LTC128B.U16 R15, desc[UR14][R8.64+0x2] ;  /* 0x0000020e080f7981 */ /* 0x000764000c1e1520 */
.L_x_410:
[----:B------:R-:W-:Y:S05]  /*c450*/  BSYNC B0 ;  /* 0x0000000000007941 */ /* 0x000fea0003800000 */
.L_x_409:
        /* <DEDUP_REMOVED lines=9> */
.L_x_412:
[----:B------:R-:W-:Y:S05]  /*c4f0*/  BSYNC B0 ;  /* 0x0000000000007941 */ /* 0x000fea0003800000 */
.L_x_411:
[----:B0----5:R-:W-:Y:S01]  /*c500*/  HADD2.F32 R12, -RZ, R15.H0_H0 ;  /* 0x2000000fff0c7230 */ /* 0x021fe20000004100 */
[----:B------:R-:W-:Y:S01]  /*c510*/  ISETP.GT.AND P3, PT, R0, 0x9, P0 ;  /* 0x000000090000780c */ /* 0x000fe20000764270 */
[----:B------:R-:W-:Y:S03]  /*c520*/  BSSY B0, `(.L_x_413) ;  /* 0x000000a000007945 */ /* 0x000fe60003800000 */
[----:B------:R-:W-:Y:S01]  /*c530*/  FMUL R13, R12, UR16 ;  /* 0x000000100c0d7c20 */ /* 0x000fe20008400000 */
[----:B------:R-:W-:-:S03]  /*c540*/  @P4 IMAD.MOV.U32 R12, RZ, RZ, R2 ;  /* 0x000000ffff0c4224 */ /* 0x000fc600078e0002 */
[----:B------:R-:W-:-:S05]  /*c550*/  FFMA R13, R28, UR13, R13 ;  /* 0x0000000d1c0d7c23 */ /* 0x000fca000800000d */
[----:B------:R-:W-:-:S04]  /*c560*/  F2FP.F16.F32.PACK_AB R13, RZ, R13 ;  /* 0x0000000dff0d723e */ /* 0x000fc800000000ff */
[----:B------:R-:W-:Y:S02]  /*c570*/  PRMT R14, R13, 0x7610, R14 ;  /* 0x000076100d0e7816 */ /* 0x000fe4000000000e */
[----:B------:R-:W-:-:S05]  /*c580*/  @P4 MOV R13, R7 ;  /* 0x00000007000d4202 */ /* 0x000fca0000000f00 */
[----:B------:R0:W-:Y:S01]  /*c590*/  @P4 STG.E.U16 desc[UR14][R12.64+0x10], R14 ;  /* 0x0000100e0c004986 */ /* 0x0001e2000c10150e */
[----:B------:R-:W-:Y:S05]  /*c5a0*/  @!P3 BRA `(.L_x_414) ;  /* 0x000000000004b947 */ /* 0x000fea0003800000 */
[----:B------:R0:W5:Y:S02]  /*c5b0*/  LDG.E.LTC128B.U16 R15, desc[UR14][R4.64+0x12] ;  /* 0x0000120e040f7981 */ /* 0x000164000c1e1520 */
.L_x_414:
[----:B------:R-:W-:Y:S05]  /*c5c0*/  BSYNC B0 ;  /* 0x0000000000007941 */ /* 0x000fea0003800000 */
.L_x_413:
[----:B0----5:R-:W-:Y:S01]  /*c5d0*/  HADD2.F32 R12, -RZ, R15.H0_H0 ;  /* 0x2000000fff0c7230 */ /* 0x021fe20000004100 */
[----:B------:R-:W-:Y:S01]  /*c5e0*/  ISETP.GT.AND P4, PT, R0, 0x8, P1 ;  /* 0x000000080000780c */ /* 0x000fe20000f84270 */
[----:B------:R-:W-:Y:S01]  /*c5f0*/  @P3 IMAD.MOV.U32 R13, RZ, RZ, R7 ;  /* 0x000000ffff0d3224 */ /* 0x000fe200078e0007 */
[----:B------:R-:W-:Y:S02]  /*c600*/  BSSY B0, `(.L_x_415) ;  /* 0x0000009000007945 */ /* 0x000fe40003800000 */
[----:B------:R-:W-:-:S04]  /*c610*/  FMUL R12, R12, UR16 ;  /* 0x000000100c0c7c20 */ /* 0x000fc80008400000 */
[----:B------:R-:W-:-:S05]  /*c620*/  FFMA R12, R29, UR13, R12 ;  /* 0x0000000d1d0c7c23 */ /* 0x000fca000800000c */
[----:B------:R-:W-:-:S04]  /*c630*/  F2FP.F16.F32.PACK_AB R12, RZ, R12 ;  /* 0x0000000cff0c723e */ /* 0x000fc800000000ff */
[----:B------:R-:W-:Y:S01]  /*c640*/  PRMT R14, R12, 0x7610, R14 ;  /* 0x000076100c0e7816 */ /* 0x000fe2000000000e */
[----:B------:R-:W-:-:S05]  /*c650*/  @P3 IMAD.MOV.U32 R12, RZ, RZ, R2 ;  /* 0x000000ffff0c3224 */ /* 0x000fca00078e0002 */
[----:B------:R0:W-:Y:S01]  /*c660*/  @P3 STG.E.U16 desc[UR14][R12.64+0x12], R14 ;  /* 0x0000120e0c003986 */ /* 0x0001e2000c10150e */
[----:B------:R-:W-:Y:S05]  /*c670*/  @!P4 BRA `(.L_x_416) ;  /* 0x000000000004c947 */ /* 0x000fea0003800000 */
[----:B------:R0:W5:Y:S02]  /*c680*/  LDG.E.LTC128B.U16 R15, desc[UR14][R8.64+0x10] ;  /* 0x0000100e080f7981 */ /* 0x000164000c1e1520 */
.L_x_416:
[----:B------:R-:W-:Y:S05]  /*c690*/  BSYNC B0 ;  /* 0x0000000000007941 */ /* 0x000fea0003800000 */
.L_x_415:
        /* <DEDUP_REMOVED lines=9> */
.L_x_418:
[----:B------:R-:W-:Y:S05]  /*c730*/  BSYNC B0 ;  /* 0x0000000000007941 */ /* 0x000fea0003800000 */
.L_x_417:
        /* <DEDUP_REMOVED lines=9> */
.L_x_420:
[----:B------:R-:W-:Y:S05]  /*c7d0*/  BSYNC B0 ;  /* 0x0000000000007941 */ /* 0x000fea0003800000 */
.L_x_419:
[----:B0----5:R-:W-:Y:S01]  /*c7e0*/  HADD2.F32 R12, -RZ, R15.H0_H0 ;  /* 0x2000000fff0c7230 */ /* 0x021fe20000004100 */
[----:B------:R-:W-:Y:S01]  /*c7f0*/  ISETP.GT.AND P3, PT, R0, 0x11, P0 ;  /* 0x000000110000780c */ /* 0x000fe20000764270 */
[----:B------:R-:W-:Y:S03]  /*c800*/  BSSY B0, `(.L_x_421) ;  /* 0x000000a000007945 */ /* 0x000fe60003800000 */
        /* <DEDUP_REMOVED lines=9> */
.L_x_422:
[----:B------:R-:W-:Y:S05]  /*c8a0*/  BSYNC B0 ;  /* 0x0000000000007941 */ /* 0x000fea0003800000 */
.L_x_421:
        /* <DEDUP_REMOVED lines=12> */
.L_x_424:
[----:B------:R-:W-:Y:S05]  /*c970*/  BSYNC B0 ;  /* 0x0000000000007941 */ /* 0x000fea0003800000 */
.L_x_423:
        /* <DEDUP_REMOVED lines=9> */
.L_x_426:
[----:B------:R-:W-:Y:S05]  /*ca10*/  BSYNC B0 ;  /* 0x0000000000007941 */ /* 0x000fea0003800000 */
.L_x_425:
        /* <DEDUP_REMOVED lines=9> */
.L_x_428:
[----:B------:R-:W-:Y:S05]  /*cab0*/  BSYNC B0 ;  /* 0x0000000000007941 */ /* 0x000fea0003800000 */
.L_x_427:
        /* <DEDUP_REMOVED lines=12> */
.L_x_430:
[----:B------:R-:W-:Y:S05]  /*cb80*/  BSYNC B0 ;  /* 0x0000000000007941 */ /* 0x000fea0003800000 */
.L_x_429:
        /* <DEDUP_REMOVED lines=12> */
.L_x_432:
[----:B------:R-:W-:Y:S05]  /*cc50*/  BSYNC B0 ;  /* 0x0000000000007941 */ /* 0x000fea0003800000 */
.L_x_431:
        /* <DEDUP_REMOVED lines=9> */
.L_x_434:
[----:B------:R-:W-:Y:S05]  /*ccf0*/  BSYNC B0 ;  /* 0x0000000000007941 */ /* 0x000fea0003800000 */
.L_x_433:
        /* <DEDUP_REMOVED lines=9> */
.L_x_436:
[----:B------:R-:W-:Y:S05]  /*cd90*/  BSYNC B0 ;  /* 0x0000000000007941 */ /* 0x000fea0003800000 */
.L_x_435:
[----:B0----5:R-:W-:Y:S01]  /*cda0*/  HADD2.F32 R12, -RZ, R15.H0_H0 ;  /* 0x2000000fff0c7230 */ /* 0x021fe20000004100 */
[----:B------:R-:W-:Y:S01]  /*cdb0*/  ISETP.GT.AND P3, PT, R0, 0x21, P0 ;  /* 0x000000210000780c */ /* 0x000fe20000764270 */
[----:B------:R-:W-:Y:S03]  /*cdc0*/  BSSY B0, `(.L_x_437) ;  /* 0x000000a000007945 */ /* 0x000fe60003800000 */
[----:B------:R-:W-:Y:S01]  /*cdd0*/  FMUL R13, R12, UR16 ;  /* 0x000000100c0d7c20 */ /* 0x000fe20008400000 */
[----:B------:R-:W-:-:S03]  /*cde0*/  @P4 MOV R12, R2 ;  /* 0x00000002000c4202 */ /* 0x000fc60000000f00 */
[----:B------:R-:W-:-:S05]  /*cdf0*/  FFMA R13, R40, UR13, R13 ;  /* 0x0000000d280d7c23 */ /* 0x000fca000800000d */
[----:B------:R-:W-:-:S04]  /*ce00*/  F2FP.F16.F32.PACK_AB R13, RZ, R13 ;  /* 0x0000000dff0d723e */ /* 0x000fc800000000ff */
[----:B------:R-:W-:Y:S01]  /*ce10*/  PRMT R14, R13, 0x7610, R14 ;  /* 0x000076100d0e7816 */ /* 0x000fe2000000000e */
[----:B------:R-:W-:-:S05]  /*ce20*/  @P4 IMAD.MOV.U32 R13, RZ, RZ, R7 ;  /* 0x000000ffff0d4224 */ /* 0x000fca00078e0007 */
[----:B------:R0:W-:Y:S01]  /*ce30*/  @P4 STG.E.U16 desc[UR14][R12.64+0x40], R14 ;  /* 0x0000400e0c004986 */ /* 0x0001e2000c10150e */
[----:B------:R-:W-:Y:S05]  /*ce40*/  @!P3 BRA `(.L_x_438) ;  /* 0x000000000004b947 */ /* 0x000fea0003800000 */
[----:B------:R0:W5:Y:S02]  /*ce50*/  LDG.E.LTC128B.U16 R15, desc[UR14][R4.64+0x42] ;  /* 0x0000420e040f7981 */ /* 0x000164000c1e1520 */
.L_x_438:
[----:B------:R-:W-:Y:S05]  /*ce60*/  BSYNC B0 ;  /* 0x0000000000007941 */ /* 0x000fea0003800000 */
.L_x_437:
        /* <DEDUP_REMOVED lines=12> */
.L_x_440:
[----:B------:R-:W-:Y:S05]  /*cf30*/  BSYNC B0 ;  /* 0x0000000000007941 */ /* 0x000fea0003800000 */
.L_x_439:
        /* <DEDUP_REMOVED lines=9> */
.L_x_442:
[----:B------:R-:W-:Y:S05]  /*cfd0*/  BSYNC B0 ;  /* 0x0000000000007941 */ /* 0x000fea0003800000 */
.L_x_441:
        /* <DEDUP_REMOVED lines=9> */
.L_x_444:
[----:B------:R-:W-:Y:S05]  /*d070*/  BSYNC B0 ;  /* 0x0000000000007941 */ /* 0x000fea0003800000 */
.L_x_443:
        /* <DEDUP_REMOVED lines=12> */
.L_x_446:
[----:B------:R-:W-:Y:S05]  /*d140*/  BSYNC B0 ;  /* 0x0000000000007941 */ /* 0x000fea0003800000 */
.L_x_445:
        /* <DEDUP_REMOVED lines=12> */
.L_x_448:
[----:B------:R-:W-:Y:S05]  /*d210*/  BSYNC B0 ;  /* 0x0000000000007941 */ /* 0x000fea0003800000 */
.L_x_447:
        /* <DEDUP_REMOVED lines=9> */
.L_x_450:
[----:B------:R-:W-:Y:S05]  /*d2b0*/  BSYNC B0 ;  /* 0x0000000000007941 */ /* 0x000fea0003800000 */
.L_x_449:
        /* <DEDUP_REMOVED lines=9> */
.L_x_452:
[----:B------:R-:W-:Y:S05]  /*d350*/  BSYNC B0 ;  /* 0x0000000000007941 */ /* 0x000fea0003800000 */
.L_x_451:
        /* <DEDUP_REMOVED lines=12> */
.L_x_454:
[----:B------:R-:W-:Y:S05]  /*d420*/  BSYNC B0 ;  /* 0x0000000000007941 */ /* 0x000fea0003800000 */
.L_x_453:
[----:B0----5:R-:W-:Y:S01]  /*d430*/  HADD2.F32 R12, -RZ, R15.H0_H0 ;  /* 0x2000000fff0c7230 */ /* 0x021fe20000004100 */
[----:B------:R-:W-:Y:S01]  /*d440*/  @P3 MOV R13, R7 ;  /* 0x00000007000d3202 */ /* 0x000fe20000000f00 */
[----:B------:R-:W-:Y:S01]  /*d450*/  BSSY B0, `(.L_x_455) ;  /* 0x000000a000007945 */ /* 0x000fe20003800000 */
[----:B------:R-:W-:Y:S02]  /*d460*/  ISETP.GT.AND P4, PT, R0, 0x30, P1 ;  /* 0x000000300000780c */ /* 0x000fe40000f84270 */
        /* <DEDUP_REMOVED lines=8> */
.L_x_456:
[----:B------:R-:W-:Y:S05]  /*d4f0*/  BSYNC B0 ;  /* 0x0000000000007941 */ /* 0x000fea0003800000 */
.L_x_455:
[----:B-----5:R-:W-:Y:S01]  /*d500*/  HADD2.F32 R11, -RZ, R15.H0_H0 ;  /* 0x2000000fff0b7230 */ /* 0x020fe20000004100 */
[----:B------:R-:W-:Y:S01]  /*d510*/  ISETP.GT.AND P3, PT, R0, 0x31, P1 ;  /* 0x000000310000780c */ /* 0x000fe20000f64270 */
[----:B------:R-:W-:Y:S03]  /*d520*/  BSSY B0, `(.L_x_457) ;  /* 0x0000008000007945 */ /* 0x000fe60003800000 */
[----:B------:R-:W-:-:S04]  /*d530*/  FMUL R11, R11, UR16 ;  /* 0x000000100b0b7c20 */ /* 0x000fc80008400000 */
[----:B------:R-:W-:-:S05]  /*d540*/  FFMA R11, R50, UR13, R11 ;  /* 0x0000000d320b7c23 */ /* 0x000fca000800000b */
[----:B0-----:R-:W-:Y:S02]  /*d550*/  F2FP.F16.F32.PACK_AB R12, RZ, R11 ;  /* 0x0000000bff0c723e */ /* 0x001fe400000000ff */
[----:B------:R-:W-:-:S05]  /*d560*/  IADD3.X R11, R7, UR5, RZ, P2, !PT ;  /* 0x00000005070b7c10 */ /* 0x000fca00097fe4ff */
[----:B------:R0:W-:Y:S01]  /*d570*/  @P4 STG.E.U16 desc[UR14][R10.64+0x60], R12 ;  /* 0x0000600c0a004986 */ /* 0x0001e2000c10150e */
[----:B------:R-:W-:Y:S05]  /*d580*/  @!P3 BRA `(.L_x_458) ;  /* 0x000000000004b947 */ /* 0x000fea0003800000 */
[----:B------:R0:W5:Y:S02]  /*d590*/  LDG.E.LTC128B.U16 R15, desc[UR14][R8.64+0x62] ;  /* 0x0000620e080f7981 */ /* 0x000164000c1e1520 */
.L_x_458:
[----:B------:R-:W-:Y:S05]  /*d5a0*/  BSYNC B0 ;  /* 0x0000000000007941 */ /* 0x000fea0003800000 */
.L_x_457:
[----:B0----5:R-:W-:Y:S01]  /*d5b0*/  HADD2.F32 R12, -RZ, R15.H0_H0 ;  /* 0x2000000fff0c7230 */ /* 0x021fe20000004100 */
[----:B------:R-:W-:Y:S01]  /*d5c0*/  ISETP.GT.AND P2, PT, R0, 0x38, P0 ;  /* 0x000000380000780c */ /* 0x000fe20000744270 */
[----:B------:R-:W-:Y:S03]  /*d5d0*/  BSSY B0, `(.L_x_459) ;  /* 0x000000a000007945 */ /* 0x000fe60003800000 */
        /* <DEDUP_REMOVED lines=9> */
.L_x_460:
[----:B------:R-:W-:Y:S05]  /*d670*/  BSYNC B0 ;  /* 0x0000000000007941 */ /* 0x000fea0003800000 */
.L_x_459:
        /* <DEDUP_REMOVED lines=12> */
.L_x_462:
[----:B------:R-:W-:Y:S05]  /*d740*/  BSYNC B0 ;  /* 0x0000000000007941 */ /* 0x000fea0003800000 */
.L_x_461:
        /* <DEDUP_REMOVED lines=12> */
.L_x_464:
[----:B------:R-:W-:Y:S05]  /*d810*/  BSYNC B0 ;  /* 0x0000000000007941 */ /* 0x000fea0003800000 */
.L_x_463:
[----:B0----5:R-:W-:Y:S01]  /*d820*/  HADD2.F32 R12, -RZ, R15.H0_H0 ;  /* 0x2000000fff0c7230 */ /* 0x021fe20000004100 */
[----:B------:R-:W-:Y:S01]  /*d830*/  ISETP.GT.AND P3, PT, R0, 0x39, P1 ;  /* 0x000000390000780c */ /* 0x000fe20000f64270 */
[----:B------:R-:W-:Y:S03]  /*d840*/  BSSY B0, `(.L_x_465) ;  /* 0x000000a000007945 */ /* 0x000fe60003800000 */
[----:B------:R-:W-:Y:S01]  /*d850*/  FMUL R13, R12, UR16 ;  /* 0x000000100c0d7c20 */ /* 0x000fe20008400000 */
[----:B------:R-:W-:-:S03]  /*d860*/  VIADD R12, R2, UR8 ;  /* 0x00000008020c7c36 */ /* 0x000fc60008000000 */
[----:B------:R-:W-:-:S05]  /*d870*/  FFMA R13, R54, UR13, R13 ;  /* 0x0000000d360d7c23 */ /* 0x000fca000800000d */
[----:B------:R-:W-:-:S04]  /*d880*/  F2FP.F16.F32.PACK_AB R13, RZ, R13 ;  /* 0x0000000dff0d723e */ /* 0x000fc800000000ff */
[----:B------:R-:W-:Y:S01]  /*d890*/  PRMT R14, R13, 0x7610, R14 ;  /* 0x000076100d0e7816 */ /* 0x000fe2000000000e */
[----:B------:R-:W-:-:S05]  /*d8a0*/  @P2 IMAD.MOV.U32 R13, RZ, RZ, R11 ;  /* 0x000000ffff0d2224 */ /* 0x000fca00078e000b */
[----:B------:R0:W-:Y:S01]  /*d8b0*/  @P2 STG.E.U16 desc[UR14][R12.64+0x70], R14 ;  /* 0x0000700e0c002986 */ /* 0x0001e2000c10150e */
[----:B------:R-:W-:Y:S05]  /*d8c0*/  @!P3 BRA `(.L_x_466) ;  /* 0x000000000004b947 */ /* 0x000fea0003800000 */
[----:B------:R0:W5:Y:S02]  /*d8d0*/  LDG.E.LTC128B.U16 R15, desc[UR14][R8.64+0x72] ;  /* 0x0000720e080f7981 */ /* 0x000164000c1e1520 */
.L_x_466:
[----:B------:R-:W-:Y:S05]  /*d8e0*/  BSYNC B0 ;  /* 0x0000000000007941 */ /* 0x000fea0003800000 */
.L_x_465:
[----:B0----5:R-:W-:Y:S01]  /*d8f0*/  HADD2.F32 R12, -RZ, R15.H0_H0 ;  /* 0x2000000fff0c7230 */ /* 0x021fe20000004100 */
[----:B------:R-:W-:Y:S01]  /*d900*/  ISETP.GT.AND P2, PT, R0, 0x40, P0 ;  /* 0x000000400000780c */ /* 0x000fe20000744270 */
[----:B------:R-:W-:Y:S03]  /*d910*/  BSSY B0, `(.L_x_467) ;  /* 0x000000a000007945 */ /* 0x000fe60003800000 */
[----:B------:R-:W-:-:S04]  /*d920*/  FMUL R12, R12, UR16 ;  /* 0x000000100c0c7c20 */ /* 0x000fc80008400000 */
[----:B------:R-:W-:-:S05]  /*d930*/  FFMA R12, R55, UR13, R12 ;  /* 0x0000000d370c7c23 */ /* 0x000fca000800000c */
[----:B------:R-:W-:Y:S01]  /*d940*/  F2FP.F16.F32.PACK_AB R13, RZ, R12 ;  /* 0x0000000cff0d723e */ /* 0x000fe200000000ff */
[----:B------:R-:W-:-:S03]  /*d950*/  VIADD R12, R2, UR8 ;  /* 0x00000008020c7c36 */ /* 0x000fc60008000000 */
[----:B------:R-:W-:Y:S02]  /*d960*/  PRMT R14, R13, 0x7610, R14 ;  /* 0x000076100d0e7816 */ /* 0x000fe4000000000e */
[----:B------:R-:W-:-:S05]  /*d970*/  @P3 MOV R13, R11 ;  /* 0x0000000b000d3202 */ /* 0x000fca0000000f00 */
[----:B------:R0:W-:Y:S01]  /*d980*/  @P3 STG.E.U16 desc[UR14][R12.64+0x72], R14 ;  /* 0x0000720e0c003986 */ /* 0x0001e2000c10150e */
[----:B------:R-:W-:Y:S05]  /*d990*/  @!P2 BRA `(.L_x_468) ;  /* 0x000000000004a947 */ /* 0x000fea0003800000 */
[----:B------:R0:W5:Y:S02]  /*d9a0*/  LDG.E.LTC128B.U16 R15, desc[UR14][R4.64+0x80] ;  /* 0x0000800e040f7981 */ /* 0x000164000c1e1520 */
.L_x_468:
[----:B------:R-:W-:Y:S05]  /*d9b0*/  BSYNC B0 ;  /* 0x0000000000007941 */ /* 0x000fea0003800000 */
.L_x_467:
        /* <DEDUP_REMOVED lines=12> */
.L_x_470:
[----:B------:R-:W-:Y:S05]  /*da80*/  BSYNC B0 ;  /* 0x0000000000007941 */ /* 0x000fea0003800000 */
.L_x_469:
        /* <DEDUP_REMOVED lines=12> */
.L_x_472:
[----:B------:R-:W-:Y:S05]  /*db50*/  BSYNC B0 ;  /* 0x0000000000007941 */ /* 0x000fea0003800000 */
.L_x_471:
        /* <DEDUP_REMOVED lines=12> */
.L_x_474:
[----:B------:R-:W-:Y:S05]  /*dc20*/  BSYNC B0 ;  /* 0x0000000000007941 */ /* 0x000fea0003800000 */
.L_x_473:
        /* <DEDUP_REMOVED lines=12> */
.L_x_476:
[----:B------:R-:W-:Y:S05]  /*dcf0*/  BSYNC B0 ;  /* 0x0000000000007941 */ /* 0x000fea0003800000 */
.L_x_475:
        /* <DEDUP_REMOVED lines=12> */
.L_x_478:
[----:B------:R-:W-:Y:S05]  /*ddc0*/  BSYNC B0 ;  /* 0x0000000000007941 */ /* 0x000fea0003800000 */
.L_x_477:
        /* <DEDUP_REMOVED lines=12> */
.L_x_480:
[----:B------:R-:W-:Y:S05]  /*de90*/  BSYNC B0 ;  /* 0x0000000000007941 */ /* 0x000fea0003800000 */
.L_x_479:
        /* <DEDUP_REMOVED lines=12> */
.L_x_482:
[----:B------:R-:W-:Y:S05]  /*df60*/  BSYNC B0 ;  /* 0x0000000000007941 */ /* 0x000fea0003800000 */
.L_x_481:
        /* <DEDUP_REMOVED lines=12> */
.L_x_484:
[----:B------:R-:W-:Y:S05]  /*e030*/  BSYNC B0 ;  /* 0x0000000000007941 */ /* 0x000fea0003800000 */
.L_x_483:
        /* <DEDUP_REMOVED lines=12> */
.L_x_486:
[----:B------:R-:W-:Y:S05]  /*e100*/  BSYNC B0 ;  /* 0x0000000000007941 */ /* 0x000fea0003800000 */
.L_x_485:
        /* <DEDUP_REMOVED lines=12> */
.L_x_488:
[----:B------:R-:W-:Y:S05]  /*e1d0*/  BSYNC B0 ;  /* 0x0000000000007941 */ /* 0x000fea0003800000 */
.L_x_487:
        /* <DEDUP_REMOVED lines=12> */
.L_x_490:
[----:B------:R-:W-:Y:S05]  /*e2a0*/  BSYNC B0 ;  /* 0x0000000000007941 */ /* 0x000fea0003800000 */
.L_x_489:
        /* <DEDUP_REMOVED lines=12> */
.L_x_492:
[----:B------:R-:W-:Y:S05]  /*e370*/  BSYNC B0 ;  /* 0x0000000000007941 */ /* 0x000fea0003800000 */
.L_x_491:
        /* <DEDUP_REMOVED lines=12> */
.L_x_494:
[----:B------:R-:W-:Y:S05]  /*e440*/  BSYNC B0 ;  /* 0x0000000000007941 */ /* 0x000fea0003800000 */
.L_x_493:
        /* <DEDUP_REMOVED lines=12> */
.L_x_496:
[----:B------:R-:W-:Y:S05]  /*e510*/  BSYNC B0 ;  /* 0x0000000000007941 */ /* 0x000fea0003800000 */
.L_x_495:
[----:B0----5:R-:W-:Y:S01]  /*e520*/  HADD2.F32 R12, -RZ, R15.H0_H0 ;  /* 0x2000000fff0c7230 */ /* 0x021fe20000004100 */
[----:B------:R-:W-:Y:S01]  /*e530*/  ISETP.GT.AND P3, PT, R0, 0x59, P1 ;  /* 0x000000590000780c */ /* 0x000fe20000f64270 */
[----:B------:R-:W-:Y:S03]  /*e540*/  BSSY B0, `(.L_x_497) ;  /* 0x000000a000007945 */ /* 0x000fe60003800000 */
[----:B------:R-:W-:Y:S01]  /*e550*/  FMUL R13, R12, UR16 ;  /* 0x000000100c0d7c20 */ /* 0x000fe20008400000 */
[----:B------:R-:W-:-:S03]  /*e560*/  VIADD R12, R2, UR8 ;  /* 0x00000008020c7c36 */ /* 0x000fc60008000000 */
[----:B------:R-:W-:-:S05]  /*e570*/  FFMA R13, R70, UR13, R13 ;  /* 0x0000000d460d7c23 */ /* 0x000fca000800000d */
[----:B------:R-:W-:-:S04]  /*e580*/  F2FP.F16.F32.PACK_AB R13, RZ, R13 ;  /* 0x0000000dff0d723e */ /* 0x000fc800000000ff */
[----:B------:R-:W-:Y:S02]  /*e590*/  PRMT R14, R13, 0x7610, R14 ;  /* 0x000076100d0e7816 */ /* 0x000fe4000000000e */
[----:B------:R-:W-:-:S05]  /*e5a0*/  @P2 MOV R13, R11 ;  /* 0x0000000b000d2202 */ /* 0x000fca0000000f00 */
[----:B------:R0:W-:Y:S01]  /*e5b0*/  @P2 STG.E.U16 desc[UR14][R12.64+0xb0], R14 ;  /* 0x0000b00e0c002986 */ /* 0x0001e2000c10150e */
[----:B------:R-:W-:Y:S05]  /*e5c0*/  @!P3 BRA `(.L_x_498) ;  /* 0x000000000004b947 */ /* 0x000fea0003800000 */
[----:B------:R0:W5:Y:S02]  /*e5d0*/  LDG.E.LTC128B.U16 R15, desc[UR14][R8.64+0xb2] ;  /* 0x0000b20e080f7981 */ /* 0x000164000c1e1520 */
.L_x_498:
[----:B------:R-:W-:Y:S05]  /*e5e0*/  BSYNC B0 ;  /* 0x0000000000007941 */ /* 0x000fea0003800000 */
.L_x_497:
        /* <DEDUP_REMOVED lines=12> */
.L_x_500:
[----:B------:R-:W-:Y:S05]  /*e6b0*/  BSYNC B0 ;  /* 0x0000000000007941 */ /* 0x000fea0003800000 */
.L_x_499:
        /* <DEDUP_REMOVED lines=12> */
.L_x_502:
[----:B------:R-:W-:Y:S05]  /*e780*/  BSYNC B0 ;  /* 0x0000000000007941 */ /* 0x000fea0003800000 */
.L_x_501:
        /* <DEDUP_REMOVED lines=12> */
.L_x_504:
[----:B------:R-:W-:Y:S05]  /*e850*/  BSYNC B0 ;  /* 0x0000000000007941 */ /* 0x000fea0003800000 */
.L_x_503:
        /* <DEDUP_REMOVED lines=12> */
.L_x_506:
[----:B------:R-:W-:Y:S05]  /*e920*/  BSYNC B0 ;  /* 0x0000000000007941 */ /* 0x000fea0003800000 */
.L_x_505:
        /* <DEDUP_REMOVED lines=12> */
.L_x_508:
[----:B------:R-:W-:Y:S05]  /*e9f0*/  BSYNC B0 ;  /* 0x0000000000007941 */ /* 0x000fea0003800000 */
.L_x_507:
        /* <DEDUP_REMOVED lines=12> */
.L_x_510:
[----:B------:R-:W-:Y:S05]  /*eac0*/  BSYNC B0 ;  /* 0x0000000000007941 */ /* 0x000fea0003800000 */
.L_x_509:
        /* <DEDUP_REMOVED lines=12> */
.L_x_512:
[----:B------:R-:W-:Y:S05]  /*eb90*/  BSYNC B0 ;  /* 0x0000000000007941 */ /* 0x000fea0003800000 */
.L_x_511:
        /* <DEDUP_REMOVED lines=12> */
.L_x_514:
[----:B------:R-:W-:Y:S05]  /*ec60*/  BSYNC B0 ;  /* 0x0000000000007941 */ /* 0x000fea0003800000 */
.L_x_513:
        /* <DEDUP_REMOVED lines=12> */
.L_x_516:
[----:B------:R-:W-:Y:S05]  /*ed30*/  BSYNC B0 ;  /* 0x0000000000007941 */ /* 0x000fea0003800000 */
.L_x_515:
        /* <DEDUP_REMOVED lines=12> */
.L_x_518:
[----:B------:R-:W-:Y:S05]  /*ee00*/  BSYNC B0 ;  /* 0x0000000000007941 */ /* 0x000fea0003800000 */
.L_x_517:
        /* <DEDUP_REMOVED lines=12> */
.L_x_520:
[----:B------:R-:W-:Y:S05]  /*eed0*/  BSYNC B0 ;  /* 0x0000000000007941 */ /* 0x000fea0003800000 */
.L_x_519:
        /* <DEDUP_REMOVED lines=12> */
.L_x_522:
[----:B------:R-:W-:Y:S05]  /*efa0*/  BSYNC B0 ;  /* 0x0000000000007941 */ /* 0x000fea0003800000 */
.L_x_521:
        /* <DEDUP_REMOVED lines=12> */
.L_x_524:
[----:B------:R-:W-:Y:S05]  /*f070*/  BSYNC B0 ;  /* 0x0000000000007941 */ /* 0x000fea0003800000 */
.L_x_523:
        /* <DEDUP_REMOVED lines=12> */
.L_x_526:
[----:B------:R-:W-:Y:S05]  /*f140*/  BSYNC B0 ;  /* 0x0000000000007941 */ /* 0x000fea0003800000 */
.L_x_525:
[----:B01--45:R-:W-:Y:S01]  /*f150*/  HADD2.F32 R4, -RZ, R15.H0_H0 ;  /* 0x2000000fff047230 */ /* 0x033fe20000004100 */
[----:B------:R-:W-:Y:S01]  /*f160*/  ISETP.GT.AND P2, PT, R0, 0x78, P1 ;  /* 0x000000780000780c */ /* 0x000fe20000f44270 */
[----:B------:R-:W-:Y:S01]  /*f170*/  @P0 IMAD.MOV.U32 R6, RZ, RZ, R2 ;  /* 0x000000ffff060224 */ /* 0x000fe200078e0002 */
[----:B------:R-:W-:Y:S02]  /*f180*/  BSSY B0, `(.L_x_527) ;  /* 0x0000007000007945 */ /* 0x000fe40003800000 */
[----:B------:R-:W-:-:S04]  /*f190*/  FMUL R4, R4, UR16 ;  /* 0x0000001004047c20 */ /* 0x000fc80008400000 */
[----:B------:R-:W-:-:S05]  /*f1a0*/  FFMA R4, R85, UR13, R4 ;  /* 0x0000000d55047c23 */ /* 0x000fca0008000004 */
[----:B------:R-:W-:-:S05]  /*f1b0*/  F2FP.F16.F32.PACK_AB R4, RZ, R4 ;  /* 0x00000004ff04723e */ /* 0x000fca00000000ff */
[----:B------:R0:W-:Y:S01]  /*f1c0*/  @P0 STG.E.U16 desc[UR14][R6.64+0xf2], R4 ;  /* 0x0000f20406000986 */ /* 0x0001e2000c10150e */
[----:B------:R-:W-:Y:S05]  /*f1d0*/  @!P2 BRA `(.L_x_528) ;  /* 0x000000000004a947 */ /* 0x000fea0003800000 */
[----:B------:R1:W5:Y:S02]  /*f1e0*/  LDG.E.LTC128B.U16 R15, desc[UR14][R8.64+0xf0] ;  /* 0x0000f00e080f7981 */ /* 0x000364000c1e1520 */
.L_x_528:
[----:B------:R-:W-:Y:S05]  /*f1f0*/  BSYNC B0 ;  /* 0x0000000000007941 */ /* 0x000fea0003800000 */
.L_x_527:
[----:B0----5:R-:W-:Y:S01]  /*f200*/  HADD2.F32 R4, -RZ, R15.H0_H0 ;  /* 0x2000000fff047230 */ /* 0x021fe20000004100 */
[----:B------:R-:W-:Y:S01]  /*f210*/  ISETP.GT.AND P1, PT, R0, 0x79, P1 ;  /* 0x000000790000780c */ /* 0x000fe20000f24270 */
[----:B------:R-:W-:Y:S03]  /*f220*/  BSSY B0, `(.L_x_529) ;  /* 0x000000a000007945 */ /* 0x000fe60003800000 */
[----:B------:R-:W-:Y:S01]  /*f230*/  FMUL R5, R4, UR16 ;  /* 0x0000001004057c20 */ /* 0x000fe20008400000 */
[----:B------:R-:W-:-:S03]  /*f240*/  IADD3 R4, R2, UR8, RZ ;  /* 0x0000000802047c10 */ /* 0x000fc6000fffe0ff */
[----:B------:R-:W-:-:S05]  /*f250*/  FFMA R5, R86, UR13, R5 ;  /* 0x0000000d56057c23 */ /* 0x000fca0008000005 */
[----:B------:R-:W-:-:S04]  /*f260*/  F2FP.F16.F32.PACK_AB R5, RZ, R5 ;  /* 0x00000005ff05723e */ /* 0x000fc800000000ff */
[----:B------:R-:W-:Y:S01]  /*f270*/  PRMT R0, R5, 0x7610, R0 ;  /* 0x0000761005007816 */ /* 0x000fe20000000000 */
[----:B------:R-:W-:-:S05]  /*f280*/  @P2 IMAD.MOV.U32 R5, RZ, RZ, R11 ;  /* 0x000000ffff052224 */ /* 0x000fca00078e000b */
[----:B------:R0:W-:Y:S01]  /*f290*/  @P2 STG.E.U16 desc[UR14][R4.64+0xf0], R0 ;  /* 0x0000f00004002986 */ /* 0x0001e2000c10150e */
[----:B------:R-:W-:Y:S05]  /*f2a0*/  @!P1 BRA `(.L_x_530) ;  /* 0x0000000000049947 */ /* 0x000fea0003800000 */
[----:B------:R4:W5:Y:S02]  /*f2b0*/  LDG.E.LTC128B.U16 R15, desc[UR14][R8.64+0xf2] ;  /* 0x0000f20e080f7981 */ /* 0x000964000c1e1520 */
.L_x_530:
[----:B------:R-:W-:Y:S05]  /*f2c0*/  BSYNC B0 ;  /* 0x0000000000007941 */ /* 0x000fea0003800000 */
.L_x_529:
[----:B-----5:R-:W-:Y:S02]  /*f2d0*/  HADD2.F32 R15, -RZ, R15.H0_H0 ;  /* 0x2000000fff0f7230 */ /* 0x020fe40000004100 */
[----:B------:R-:W-:-:S03]  /*f2e0*/  VIADD R2, R2, UR8 ;  /* 0x0000000802027c36 */ /* 0x000fc60008000000 */
[----:B0-----:R-:W-:-:S04]  /*f2f0*/  FMUL R0, R15, UR16 ;  /* 0x000000100f007c20 */ /* 0x001fc80008400000 */
[----:B------:R-:W-:Y:S01]  /*f300*/  FFMA R0, R87, UR13, R0 ;  /* 0x0000000d57007c23 */ /* 0x000fe20008000000 */
[----:B------:R-:W-:Y:S06]  /*f310*/  @!P1 EXIT ;  /* 0x000000000000994d */ /* 0x000fec0003800000 */
[----:B------:R-:W-:Y:S01]  /*f320*/  F2FP.F16.F32.PACK_AB R0, RZ, R0 ;  /* 0x00000000ff00723e */ /* 0x000fe200000000ff */
[----:B------:R-:W-:-:S05]  /*f330*/  IMAD.MOV.U32 R3, RZ, RZ, R11 ;  /* 0x000000ffff037224 */ /* 0x000fca00078e000b */
[----:B------:R-:W-:Y:S01]  /*f340*/  STG.E.U16 desc[UR14][R2.64+0xf2], R0 ;  /* 0x0000f20002007986 */ /* 0x000fe2000c10150e */
[----:B------:R-:W-:Y:S05]  /*f350*/  EXIT ;  /* 0x000000000000794d */ /* 0x000fea0003800000 */
.L_x_28:
[----:B------:R-:W2:Y:S01]  /*f360*/  LDL.LU R7, [R1+0x8] ;  /* 0x0000080001077983 */ /* 0x000ea20000300800 */
[----:B------:R-:W-:-:S03]  /*f370*/  ULDC.64 UR6, c[0x0][0x650] ;  /* 0x0001940000067ab9 */ /* 0x000fc60000000a00 */
[----:B-1----:R-:W3:Y:S04]  /*f380*/  LDL.LU R6, [R1+0xc] ;  /* 0x00000c0001067983 */ /* 0x002ee80000300800 */
[----:B------:R-:W4:Y:S04]  /*f390*/  LDL.LU R8, [R1+0x18] ;  /* 0x0000180001087983 */ /* 0x000f280000300800 */
[----:B------:R-:W5:Y:S04]  /*f3a0*/  LDL.LU R252, [R1+0x4c] ;  /* 0x00004c0001fc7983 */ /* 0x000f680000300800 */
        /* <DEDUP_REMOVED lines=35> */
[----:B------:R-:W5:Y:S01]  /*f5e0*/  LDL.LU R232, [R1+0xdc] ;  /* 0x0000dc0001e87983 */ /* 0x000f620000300800 */
[----:B------:R-:W-:-:S03]  /*f5f0*/  LEA R2, P2, R4, UR6, 0x1 ;  /* 0x0000000604027c11 */ /* 0x000fc6000f8408ff */
[----:B------:R-:W5:Y:S04]  /*f600*/  LDL.LU R231, [R1+0xe0] ;  /* 0x0000e00001e77983 */ /* 0x000f680000300800 */
[----:B------:R-:W5:Y:S04]  /*f610*/  LDL.LU R233, [R1+0xe4] ;  /* 0x0000e40001e97983 */ /* 0x000f680000300800 */
[----:B------:R-:W5:Y:S04]  /*f620*/  LDL.LU R234, [R1+0xe8] ;  /* 0x0000e80001ea7983 */ /* 0x000f680000300800 */
[----:B------:R-:W5:Y:S01]  /*f630*/  LDL.LU R235, [R1+0xec] ;  /* 0x0000ec0001eb7983 */ /* 0x000f620000300800 */
[----:B------:R-:W-:-:S03]  /*f640*/  LEA.HI.X R3, R4, UR7, R3, 0x1, P2 ;  /* 0x0000000704037c11 */ /* 0x000fc600090f0c03 */
[----:B------:R-:W5:Y:S04]  /*f650*/  LDL.LU R236, [R1+0xf0] ;  /* 0x0000f00001ec7983 */ /* 0x000f680000300800 */
[----:B------:R-:W5:Y:S04]  /*f660*/  LDL.LU R237, [R1+0xf4] ;  /* 0x0000f40001ed7983 */ /* 0x000f680000300800 */
[----:B------:R-:W5:Y:S04]  /*f670*/  LDL.LU R238, [R1+0xf8] ;  /* 0x0000f80001ee7983 */ /* 0x000f680000300800 */
[----:B------:R-:W5:Y:S04]  /*f680*/  LDL.LU R239, [R1+0xfc] ;  /* 0x0000fc0001ef7983 */ /* 0x000f680000300800 */
[----:B------:R-:W4:Y:S04]  /*f690*/  LDL.LU R4, [R1+0x4] ;  /* 0x0000040001047983 */ /* 0x000f280000300800 */
[----:B------:R-:W5:Y:S01]  /*f6a0*/  LDL.LU R5, [R1] ;  /* 0x0000000001057983 */ /* 0x000f620000300800 */
[----:B------:R-:W-:Y:S01]  /*f6b0*/  ISETP.GT.AND P2, PT, R0, 0x1, P0 ;  /* 0x000000010000780c */ /* 0x000fe20000744270 */
[----:B------:R-:W-:-:S02]  /*f6c0*/  USHF.L.U32 UR9, UR4, 0x1, URZ ;  /* 0x0000000104097899 */ /* 0x000fc4000800063f */
[----:B------:R-:W-:Y:S01]  /*f6d0*/  USHF.L.U64.HI UR8, UR4, 0x1, UR5 ;  /* 0x0000000104087899 */ /* 0x000fe20008010205 */
[----:B--2---:R-:W-:Y:S01]  /*f6e0*/  FMUL R7, R7, UR13 ;  /* 0x0000000d07077c20 */ /* 0x004fe20008400000 */
[----:B---3--:R-:W-:-:S04]  /*f6f0*/  FMUL R6, R6, UR13 ;  /* 0x0000000d06067c20 */ /* 0x008fc80008400000 */
[----:B------:R-:W-:Y:S02]  /*f700*/  F2FP.F16.F32.PACK_AB R7, RZ, R7 ;  /* 0x00000007ff07723e */ /* 0x000fe400000000ff */
[----:B------:R-:W-:Y:S01]  /*f710*/  F2FP.F16.F32.PACK_AB R6, RZ, R6 ;  /* 0x00000006ff06723e */ /* 0x000fe200000000ff */
[----:B----4-:R-:W-:Y:S01]  /*f720*/  FMUL R4, R4, UR13 ;  /* 0x0000000d04047c20 */ /* 0x010fe20008400000 */
[----:B-----5:R-:W-:-:S04]  /*f730*/  FMUL R5, R5, UR13 ;  /* 0x0000000d05057c20 */ /* 0x020fc80008400000 */
[----:B------:R-:W-:Y:S02]  /*f740*/  F2FP.F16.F32.PACK_AB R4, RZ, R4 ;  /* 0x00000004ff04723e */ /* 0x000fe400000000ff */
[----:B------:R-:W-:-:S03]  /*f750*/  F2FP.F16.F32.PACK_AB R5, RZ, R5 ;  /* 0x00000005ff05723e */ /* 0x000fc600000000ff */
[----:B------:R1:W-:Y:S04]  /*f760*/  @P2 STG.E.U16 desc[UR14][R2.64+0x2], R4 ;  /* 0x0000020402002986 */ /* 0x0003e8000c10150e */
[----:B------:R2:W-:Y:S01]  /*f770*/  @P1 STG.E.U16 desc[UR14][R2.64], R5 ;  /* 0x0000000502001986 */ /* 0x0005e2000c10150e */
[----:B------:R-:W-:-:S04]  /*f780*/  ISETP.GT.AND P1, PT, R14, 0x8, PT ;  /* 0x000000080e00780c */ /* 0x000fc80003f24270 */
[----:B------:R-:W-:Y:S02]  /*f790*/  ISETP.GT.AND P2, PT, R0, RZ, P1 ;  /* 0x000000ff0000720c */ /* 0x000fe40000f44270 */
[----:B-1----:R-:W-:-:S04]  /*f7a0*/  IADD3 R4, P3, R2, UR9, RZ ;  /* 0x0000000902047c10 */ /* 0x002fc8000ff7e0ff */
[----:B--2---:R-:W-:-:S07]  /*f7b0*/  IADD3.X R5, R3, UR8, RZ, P3, !PT ;  /* 0x0000000803057c10 */ /* 0x004fce0009ffe4ff */
[----:B------:R1:W-:Y:S01]  /*f7c0*/  @P2 STG.E.U16 desc[UR14][R4.64], R7 ;  /* 0x0000000704002986 */ /* 0x0003e2000c10150e */
[----:B------:R-:W-:-:S03]  /*f7d0*/  ISETP.GT.AND P2, PT, R0, 0x1, P1 ;  /* 0x000000010000780c */ /* 0x000fc60000f44270 */
[----:B-1----:R-:W2:Y:S10]  /*f7e0*/  LDL.LU R7, [R1+0x14] ;  /* 0x0000140001077983 */ /* 0x002eb40000300800 */
[----:B------:R1:W-:Y:S04]  /*f7f0*/  @P2 STG.E.U16 desc[UR14][R4.64+0x2], R6 ;  /* 0x0000020604002986 */ /* 0x0003e8000c10150e */
[----:B-1----:R-:W3:Y:S01]  /*f800*/  LDL.LU R6, [R1+0x10] ;  /* 0x0000100001067983 */ /* 0x002ee20000300800 */
[----:B------:R-:W-:Y:S01]  /*f810*/  ISETP.GT.AND P2, PT, R0, 0x8, P0 ;  /* 0x000000080000780c */ /* 0x000fe20000744270 */
[----:B------:R-:W-:Y:S01]  /*f820*/  FMUL R8, R8, UR13 ;  /* 0x0000000d08087c20 */ /* 0x000fe20008400000 */
[----:B------:R-:W-:-:S02]  /*f830*/  ISETP.GT.AND P3, PT, R0, 0x9, P0 ;  /* 0x000000090000780c */ /* 0x000fc40000764270 */
[----:B------:R-:W-:Y:S01]  /*f840*/  ISETP.GT.AND P4, PT, R0, 0x8, P1 ;  /* 0x000000080000780c */ /* 0x000fe20000f84270 */
[----:B--2---:R-:W-:-:S05]  /*f850*/  FMUL R7, R7, UR13 ;  /* 0x0000000d07077c20 */ /* 0x004fca0008400000 */
[----:B------:R-:W-:Y:S01]  /*f860*/  F2FP.F16.F32.PACK_AB R7, RZ, R7 ;  /* 0x00000007ff07723e */ /* 0x000fe200000000ff */
[----:B---3--:R-:W-:-:S05]  /*f870*/  FMUL R6, R6, UR13 ;  /* 0x0000000d06067c20 */ /* 0x008fca0008400000 */
[----:B------:R-:W-:-:S04]  /*f880*/  F2FP.F16.F32.PACK_AB R6, RZ, R6 ;  /* 0x00000006ff06723e */ /* 0x000fc800000000ff */
[----:B------:R-:W-:Y:S02]  /*f890*/  PRMT R9, R6, 0x7610, R9 ;  /* 0x0000761006097816 */ /* 0x000fe40000000009 */
[----:B------:R-:W-:Y:S01]  /*f8a0*/  F2FP.F16.F32.PACK_AB R6, RZ, R8 ;  /* 0x00000008ff06723e */ /* 0x000fe200000000ff */
[----:B------:R1:W-:Y:S04]  /*f8b0*/  @P3 STG.E.U16 desc[UR14][R2.64+0x12], R7 ;  /* 0x0000120702003986 */ /* 0x0003e8000c10150e */
[----:B------:R-:W2:Y:S04]  /*f8c0*/  LDL.LU R8, [R1+0x28] ;  /* 0x0000280001087983 */ /* 0x000ea80000300800 */
[----:B------:R-:W-:Y:S04]  /*f8d0*/  @P2 STG.E.U16 desc[UR14][R2.64+0x10], R9 ;  /* 0x0000100902002986 */ /* 0x000fe8000c10150e */
[----:B-1----:R-:W3:Y:S04]  /*f8e0*/  LDL.LU R7, [R1+0x24] ;  /* 0x0000240001077983 */ /* 0x002ee80000300800 */
[----:B------:R1:W-:Y:S04]  /*f8f0*/  @P4 STG.E.U16 desc[UR14][R4.64+0x10], R6 ;  /* 0x0000100604004986 */ /* 0x0003e8000c10150e */
[----:B-1----:R-:W4:Y:S01]  /*f900*/  LDL.LU R6, [R1+0x1c] ;  /* 0x00001c0001067983 */ /* 0x002f220000300800 */
[----:B------:R-:W-:Y:S01]  /*f910*/  ISETP.GT.AND P2, PT, R0, 0x9, P1 ;  /* 0x000000090000780c */ /* 0x000fe20000f44270 */
[----:B----4-:R-:W-:-:S05]  /*f920*/  FMUL R6, R6, UR13 ;  /* 0x0000000d06067c20 */ /* 0x010fca0008400000 */
[----:B------:R-:W-:-:S07]  /*f930*/  F2FP.F16.F32.PACK_AB R6, RZ, R6 ;  /* 0x00000006ff06723e */ /* 0x000fce00000000ff */
[----:B------:R1:W-:Y:S04]  /*f940*/  @P2 STG.E.U16 desc[UR14][R4.64+0x12], R6 ;  /* 0x0000120604002986 */ /* 0x0003e8000c10150e */
[----:B-1----:R-:W4:Y:S01]  /*f950*/  LDL.LU R6, [R1+0x20] ;  /* 0x0000200001067983 */ /* 0x002f220000300800 */
[----:B--2---:R-:W-:Y:S01]  /*f960*/  FMUL R8, R8, UR13 ;  /* 0x0000000d08087c20 */ /* 0x004fe20008400000 */
[C---:B------:R-:W-:Y:S01]  /*f970*/  ISETP.GT.AND P2, PT, R0.reuse, 0x10, P0 ;  /* 0x000000100000780c */ /* 0x040fe20000744270 */
[----:B---3--:R-:W-:Y:S01]  /*f980*/  FMUL R7, R7, UR13 ;  /* 0x0000000d07077c20 */ /* 0x008fe20008400000 */
[C---:B------:R-:W-:Y:S02]  /*f990*/  ISETP.GT.AND P3, PT, R0.reuse, 0x11, P0 ;  /* 0x000000110000780c */ /* 0x040fe40000764270 */
[----:B------:R-:W-:-:S02]  /*f9a0*/  ISETP.GT.AND P4, PT, R0, 0x10, P1 ;  /* 0x000000100000780c */ /* 0x000fc40000f84270 */
[----:B------:R-:W-:Y:S01]  /*f9b0*/  F2FP.F16.F32.PACK_AB R7, RZ, R7 ;  /* 0x00000007ff07723e */ /* 0x000fe200000000ff */
[----:B----4-:R-:W-:-:S05]  /*f9c0*/  FMUL R6, R6, UR13 ;  /* 0x0000000d06067c20 */ /* 0x010fca0008400000 */
[----:B------:R-:W-:-:S04]  /*f9d0*/  F2FP.F16.F32.PACK_AB R6, RZ, R6 ;  /* 0x00000006ff06723e */ /* 0x000fc800000000ff */
[----:B------:R-:W-:Y:S02]  /*f9e0*/  PRMT R9, R6, 0x7610, R9 ;  /* 0x0000761006097816 */ /* 0x000fe40000000009 */
[----:B------:R-:W-:Y:S02]  /*f9f0*/  F2FP.F16.F32.PACK_AB R6, RZ, R8 ;  /* 0x00000008ff06723e */ /* 0x000fe400000000ff */
[----:B------:R-:W2:Y:S04]  /*fa00*/  LDL.LU R8, [R1+0x2c] ;  /* 0x00002c0001087983 */ /* 0x000ea80000300800 */
[----:B------:R1:W-:Y:S01]  /*fa10*/  @P2 STG.E.U16 desc[UR14][R2.64+0x20], R9 ;  /* 0x0000200902002986 */ /* 0x0003e2000c10150e */
[----:B------:R-:W-:-:S03]  /*fa20*/  ISETP.GT.AND P2, PT, R0, 0x11, P1 ;  /* 0x000000110000780c */ /* 0x000fc60000f44270 */
[----:B------:R-:W-:Y:S04]  /*fa30*/  @P3 STG.E.U16 desc[UR14][R2.64+0x22], R7 ;  /* 0x0000220702003986 */ /* 0x000fe8000c10150e */
[----:B------:R3:W-:Y:S04]  /*fa40*/  @P4 STG.E.U16 desc[UR14][R4.64+0x20], R6 ;  /* 0x0000200604004986 */ /* 0x0007e8000c10150e */
[----:B-1----:R-:W4:Y:S01]  /*fa50*/  LDL.LU R9, [R1+0x34] ;  /* 0x0000340001097983 */ /* 0x002f220000300800 */
[----:B--2---:R-:W-:-:S05]  /*fa60*/  FMUL R8, R8, UR13 ;  /* 0x0000000d08087c20 */ /* 0x004fca0008400000 */
[----:B------:R-:W-:-:S04]  /*fa70*/  F2FP.F16.F32.PACK_AB R8, RZ, R8 ;  /* 0x00000008ff08723e */ /* 0x000fc800000000ff */
[----:B---3--:R-:W-:Y:S02]  /*fa80*/  PRMT R6, R8, 0x7610, R6 ;  /* 0x0000761008067816 */ /* 0x008fe40000000006 */
[----:B------:R-:W2:Y:S04]  /*fa90*/  LDL.LU R8, [R1+0x30] ;  /* 0x0000300001087983 */ /* 0x000ea80000300800 */
[----:B------:R1:W-:Y:S04]  /*faa0*/  @P2 STG.E.U16 desc[UR14][R4.64+0x22], R6 ;  /* 0x0000220604002986 */ /* 0x0003e8000c10150e */
[----:B-1----:R-:W3:Y:S01]  /*fab0*/  LDL.LU R6, [R1+0x3c] ;  /* 0x00003c0001067983 */ /* 0x002ee20000300800 */
[----:B------:R-:W-:Y:S01]  /*fac0*/  ISETP.GT.AND P2, PT, R0, 0x18, P0 ;  /* 0x000000180000780c */ /* 0x000fe20000744270 */
[----:B----4-:R-:W-:Y:S01]  /*fad0*/  FMUL R9, R9, UR13 ;  /* 0x0000000d09097c20 */ /* 0x010fe20008400000 */
[----:B--2---:R-:W-:-:S05]  /*fae0*/  FMUL R8, R8, UR13 ;  /* 0x0000000d08087c20 */ /* 0x004fca0008400000 */
[----:B------:R-:W-:Y:S02]  /*faf0*/  F2FP.F16.F32.PACK_AB R7, RZ, R8 ;  /* 0x00000008ff07723e */ /* 0x000fe400000000ff */
[----:B------:R-:W-:Y:S02]  /*fb00*/  F2FP.F16.F32.PACK_AB R8, RZ, R9 ;  /* 0x00000009ff08723e */ /* 0x000fe400000000ff */
[----:B------:R-:W2:Y:S01]  /*fb10*/  LDL.LU R9, [R1+0x38] ;  /* 0x0000380001097983 */ /* 0x000ea20000300800 */
[C---:B------:R-:W-:Y:S02]  /*fb20*/  ISETP.GT.AND P3, PT, R0.reuse, 0x19, P0 ;  /* 0x000000190000780c */ /* 0x040fe40000764270 */
[----:B------:R-:W-:Y:S01]  /*fb30*/  ISETP.GT.AND P4, PT, R0, 0x18, P1 ;  /* 0x000000180000780c */ /* 0x000fe20000f84270 */
[----:B------:R1:W-:Y:S01]  /*fb40*/  @P2 STG.E.U16 desc[UR14][R2.64+0x30], R7 ;  /* 0x0000300702002986 */ /* 0x0003e2000c10150e */
[----:B---3--:R-:W-:-:S05]  /*fb50*/  FMUL R6, R6, UR13 ;  /* 0x0000000d06067c20 */ /* 0x008fca0008400000 */
[----:B------:R-:W-:Y:S01]  /*fb60*/  F2FP.F16.F32.PACK_AB R6, RZ, R6 ;  /* 0x00000006ff06723e */ /* 0x000fe200000000ff */
[----:B-1----:R-:W3:Y:S03]  /*fb70*/  LDL.LU R7, [R1+0x44] ;  /* 0x0000440001077983 */ /* 0x002ee60000300800 */
[----:B------:R-:W-:Y:S02]  /*fb80*/  PRMT R10, R6, 0x7610, R10 ;  /* 0x00007610060a7816 */ /* 0x000fe4000000000a */
[----:B------:R-:W4:Y:S04]  /*fb90*/  LDL.LU R6, [R1+0x40] ;  /* 0x0000400001067983 */ /* 0x000f280000300800 */
[----:B------:R1:W-:Y:S01]  /*fba0*/  @P3 STG.E.U16 desc[UR14][R2.64+0x32], R8 ;  /* 0x0000320802003986 */ /* 0x0003e2000c10150e */
[----:B------:R-:W-:-:S02]  /*fbb0*/  ISETP.GT.AND P2, PT, R0, 0x19, P1 ;  /* 0x000000190000780c */ /* 0x000fc40000f44270 */
[----:B------:R-:W-:Y:S01]  /*fbc0*/  ISETP.GT.AND P5, PT, R0, 0x30, P1 ;  /* 0x000000300000780c */ /* 0x000fe20000fa4270 */
[----:B------:R-:W-:Y:S01]  /*fbd0*/  FMUL R12, R12, UR13 ;  /* 0x0000000d0c0c7c20 */ /* 0x000fe20008400000 */
        /* <DEDUP_REMOVED lines=31> */
[----:B------:R-:W-:-:S02]  /*fdd0*/  USHF.L.U32 UR6, UR18, 0x6, URZ ;  /* 0x0000000612067899 */ /* 0x000fc4000800063f */
[----:B------:R-:W-:Y:S01]  /*fde0*/  USHF.L.U64.HI UR7, UR18, 0x6, UR19 ;  /* 0x0000000612077899 */ /* 0x000fe20008010213 */
[----:B------:R-:W-:Y:S01]  /*fdf0*/  FMUL R152, R152, UR13 ;  /* 0x0000000d98987c20 */ /* 0x000fe20008400000 */
[----:B------:R-:W-:Y:S01]  /*fe00*/  FMUL R153, R153, UR13 ;  /* 0x0000000d99997c20 */ /* 0x000fe20008400000 */
[----:B------:R-:W-:Y:S01]  /*fe10*/  FMUL R154, R154, UR13 ;  /* 0x0000000d9a9a7c20 */ /* 0x000fe20008400000 */
[----:B------:R-:W-:Y:S01]  /*fe20*/  FMUL R155, R155, UR13 ;  /* 0x0000000d9b9b7c20 */ /* 0x000fe20008400000 */
[----:B--2---:R-:W-:-:S05]  /*fe30*/  FMUL R9, R9, UR13 ;  /* 0x0000000d09097c20 */ /* 0x004fca0008400000 */
[----:B------:R-:W-:Y:S01]  /*fe40*/  F2FP.F16.F32.PACK_AB R9, RZ, R9 ;  /* 0x00000009ff09723e */ /* 0x000fe200000000ff */
[----:B----4-:R-:W-:-:S05]  /*fe50*/  FMUL R6, R6, UR13 ;  /* 0x0000000d06067c20 */ /* 0x010fca0008400000 */
[----:B-1----:R-:W-:Y:S02]  /*fe60*/  F2FP.F16.F32.PACK_AB R8, RZ, R6 ;  /* 0x00000006ff08723e */ /* 0x002fe400000000ff */
[----:B------:R-:W2:Y:S04]  /*fe70*/  LDL.LU R6, [R1+0x48] ;  /* 0x0000480001067983 */ /* 0x000ea80000300800 */
[----:B------:R1:W-:Y:S04]  /*fe80*/  @P4 STG.E.U16 desc[UR14][R4.64+0x30], R9 ;  /* 0x0000300904004986 */ /* 0x0003e8000c10150e */
[----:B------:R-:W-:Y:S01]  /*fe90*/  @P2 STG.E.U16 desc[UR14][R4.64+0x32], R10 ;  /* 0x0000320a04002986 */ /* 0x000fe2000c10150e */
[C---:B------:R-:W-:Y:S01]  /*fea0*/  ISETP.GT.AND P2, PT, R0.reuse, 0x20, P0 ;  /* 0x000000200000780c */ /* 0x040fe20000744270 */
[----:B---3--:R-:W-:Y:S01]  /*feb0*/  FMUL R7, R7, UR13 ;  /* 0x0000000d07077c20 */ /* 0x008fe20008400000 */
[----:B------:R-:W-:-:S02]  /*fec0*/  ISETP.GT.AND P3, PT, R0, 0x21, P0 ;  /* 0x000000210000780c */ /* 0x000fc40000764270 */
[----:B------:R-:W-:Y:S02]  /*fed0*/  ISETP.GT.AND P4, PT, R0, 0x20, P1 ;  /* 0x000000200000780c */ /* 0x000fe40000f84270 */
[----:B------:R-:W-:-:S07]  /*fee0*/  F2FP.F16.F32.PACK_AB R7, RZ, R7 ;  /* 0x00000007ff07723e */ /* 0x000fce00000000ff */
[----:B------:R3:W-:Y:S01]  /*fef0*/  @P2 STG.E.U16 desc[UR14][R2.64+0x40], R8 ;  /* 0x0000400802002986 */ /* 0x0007e2000c10150e */
[----:B------:R-:W-:Y:S02]  /*ff00*/  ISETP.GT.AND P2, PT, R0, 0x21, P1 ;  /* 0x000000210000780c */ /* 0x000fe40000f44270 */
[----:B-1----:R-:W-:Y:S01]  /*ff10*/  PRMT R9, R7, 0x7610, R9 ;  /* 0x0000761007097816 */ /* 0x002fe20000000009 */
[----:B------:R-:W-:-:S04]  /*ff20*/  FMUL R7, R250, UR13 ;  /* 0x0000000dfa077c20 */ /* 0x000fc80008400000 */
[----:B------:R1:W-:Y:S01]  /*ff30*/  @P3 STG.E.U16 desc[UR14][R2.64+0x42], R9 ;  /* 0x0000420902003986 */ /* 0x0003e2000c10150e */
[----:B------:R-:W-:Y:S01]  /*ff40*/  ISETP.GT.AND P3, PT, R0, 0x29, P0 ;  /* 0x000000290000780c */ /* 0x000fe20000764270 */
[----:B---3--:R-:W-:Y:S01]  /*ff50*/  FMUL R8, R249, UR13 ;  /* 0x0000000df9087c20 */ /* 0x008fe20008400000 */
[----:B------:R-:W-:-:S04]  /*ff60*/  F2FP.F16.F32.PACK_AB R7, RZ, R7 ;  /* 0x00000007ff07723e */ /* 0x000fc800000000ff */
[----:B------:R-:W-:Y:S02]  /*ff70*/  F2FP.F16.F32.PACK_AB R8, RZ, R8 ;  /* 0x00000008ff08723e */ /* 0x000fe400000000ff */
[----:B------:R-:W-:Y:S02]  /*ff80*/  PRMT R15, R7, 0x7610, R15 ;  /* 0x00007610070f7816 */ /* 0x000fe4000000000f */
[----:B------:R-:W-:Y:S01]  /*ff90*/  PRMT R17, R8, 0x7610, R17 ;  /* 0x0000761008117816 */ /* 0x000fe20000000011 */
[----:B------:R-:W-:Y:S01]  /*ffa0*/  FMUL R7, R247, UR13 ;  /* 0x0000000df7077c20 */ /* 0x000fe20008400000 */
[----:B------:R-:W-:-:S04]  /*ffb0*/  FMUL R8, R246, UR13 ;  /* 0x0000000df6087c20 */ /* 0x000fc80008400000 */
[----:B------:R-:W-:Y:S02]  /*ffc0*/  F2FP.F16.F32.PACK_AB R7, RZ, R7 ;  /* 0x00000007ff07723e */ /* 0x000fe400000000ff */
[----:B------:R-:W-:Y:S01]  /*ffd0*/  F2FP.F16.F32.PACK_AB R8, RZ, R8 ;  /* 0x00000008ff08723e */ /* 0x000fe200000000ff */
[----:B-1----:R-:W-:Y:S01]  /*ffe0*/  FMUL R9, R245, UR13 ;  /* 0x0000000df5097c20 */ /* 0x002fe20008400000 */
[----:B------:R-:W-:-:S04]  /*fff0*/  F2FP.F16.F32.PACK_AB R12, RZ, R12 ;  /* 0x0000000cff0c723e */ /* 0x000fc800000000ff */
[----:B------:R-:W-:Y:S02]  /*10000*/  F2FP.F16.F32.PACK_AB R9, RZ, R9 ;  /* 0x00000009ff09723e */ /* 0x000fe400000000ff */
[----:B------:R-:W-:Y:S02]  /*10010*/  F2FP.F16.F32.PACK_AB R16, RZ, R16 ;  /* 0x00000010ff10723e */ /* 0x000fe400000000ff */
[----:B------:R-:W-:Y:S02]  /*10020*/  F2FP.F16.F32.PACK_AB R18, RZ, R18 ;  /* 0x00000012ff12723e */ /* 0x000fe400000000ff */
[----:B------:R-:W-:Y:S02]  /*10030*/  F2FP.F16.F32.PACK_AB R20, RZ, R20 ;  /* 0x00000014ff14723e */ /* 0x000fe400000000ff */
[----:B------:R-:W-:Y:S02]  /*10040*/  F2FP.F16.F32.PACK_AB R19, RZ, R19 ;  /* 0x00000013ff13723e */ /* 0x000fe400000000ff */
[----:B------:R-:W-:-:S02]  /*10050*/  F2FP.F16.F32.PACK_AB R21, RZ, R21 ;  /* 0x00000015ff15723e */ /* 0x000fc400000000ff */
        /* <DEDUP_REMOVED lines=25> */
[----:B------:R-:W-:Y:S01]  /*101f0*/  F2FP.F16.F32.PACK_AB R239, RZ, R239 ;  /* 0x000000efffef723e */ /* 0x000fe200000000ff */
[----:B--2---:R-:W-:-:S05]  /*10200*/  FMUL R6, R6, UR13 ;  /* 0x0000000d06067c20 */ /* 0x004fca0008400000 */
[----:B------:R-:W-:-:S04]  /*10210*/  F2FP.F16.F32.PACK_AB R6, RZ, R6 ;  /* 0x00000006ff06723e */ /* 0x000fc800000000ff */
[----:B------:R-:W-:Y:S01]  /*10220*/  PRMT R10, R6, 0x7610, R10 ;  /* 0x00007610060a7816 */ /* 0x000fe2000000000a */
[----:B------:R-:W-:-:S05]  /*10230*/  FMUL R6, R252, UR13 ;  /* 0x0000000dfc067c20 */ /* 0x000fca0008400000 */
[----:B------:R-:W-:-:S04]  /*10240*/  F2FP.F16.F32.PACK_AB R6, RZ, R6 ;  /* 0x00000006ff06723e */ /* 0x000fc800000000ff */
[----:B------:R-:W-:Y:S01]  /*10250*/  PRMT R11, R6, 0x7610, R11 ;  /* 0x00007610060b7816 */ /* 0x000fe2000000000b */
[----:B------:R1:W-:Y:S01]  /*10260*/  @P4 STG.E.U16 desc[UR14][R4.64+0x40], R10 ;  /* 0x0000400a04004986 */ /* 0x0003e2000c10150e */
[----:B------:R-:W-:-:S03]  /*10270*/  FMUL R6, R251, UR13 ;  /* 0x0000000dfb067c20 */ /* 0x000fc60008400000 */
[----:B------:R2:W-:Y:S01]  /*10280*/  @P2 STG.E.U16 desc[UR14][R4.64+0x42], R11 ;  /* 0x0000420b04002986 */ /* 0x0005e2000c10150e */
[C---:B------:R-:W-:Y:S02]  /*10290*/  ISETP.GT.AND P2, PT, R0.reuse, 0x28, P0 ;  /* 0x000000280000780c */ /* 0x040fe40000744270 */
[----:B------:R-:W-:Y:S02]  /*102a0*/  ISETP.GT.AND P4, PT, R0, 0x28, P1 ;  /* 0x000000280000780c */ /* 0x000fe40000f84270 */
[----:B------:R-:W-:-:S04]  /*102b0*/  F2FP.F16.F32.PACK_AB R6, RZ, R6 ;  /* 0x00000006ff06723e */ /* 0x000fc800000000ff */
[----:B------:R-:W-:Y:S01]  /*102c0*/  PRMT R13, R6, 0x7610, R13 ;  /* 0x00007610060d7816 */ /* 0x000fe2000000000d */
[----:B------:R-:W-:Y:S01]  /*102d0*/  @P3 STG.E.U16 desc[UR14][R2.64+0x52], R15 ;  /* 0x0000520f02003986 */ /* 0x000fe2000c10150e */
[----:B------:R-:W-:-:S03]  /*102e0*/  ISETP.GT.AND P3, PT, R0, 0x30, P0 ;  /* 0x000000300000780c */ /* 0x000fc60000764270 */
[----:B------:R3:W-:Y:S01]  /*102f0*/  @P2 STG.E.U16 desc[UR14][R2.64+0x50], R13 ;  /* 0x0000500d02002986 */ /* 0x0007e2000c10150e */
[----:B------:R-:W-:Y:S01]  /*10300*/  ISETP.GT.AND P2, PT, R0, 0x29, P1 ;  /* 0x000000290000780c */ /* 0x000fe20000f44270 */
[----:B------:R-:W-:Y:S02]  /*10310*/  FMUL R6, R248, UR13 ;  /* 0x0000000df8067c20 */ /* 0x000fe40008400000 */
[----:B------:R4:W-:Y:S01]  /*10320*/  @P4 STG.E.U16 desc[UR14][R4.64+0x50], R17 ;  /* 0x0000501104004986 */ /* 0x0009e2000c10150e */
[----:B------:R-:W-:Y:S02]  /*10330*/  ISETP.GT.AND P4, PT, R0, 0x31, P0 ;  /* 0x000000310000780c */ /* 0x000fe40000784270 */
[----:B------:R-:W-:Y:S01]  /*10340*/  F2FP.F16.F32.PACK_AB R6, RZ, R6 ;  /* 0x00000006ff06723e */ /* 0x000fe200000000ff */
[----:B-1----:R-:W-:Y:S01]  /*10350*/  FMUL R10, R244, UR13 ;  /* 0x0000000df40a7c20 */ /* 0x002fe20008400000 */
[----:B--2---:R-:W-:-:S05]  /*10360*/  FMUL R11, R243, UR13 ;  /* 0x0000000df30b7c20 */ /* 0x004fca0008400000 */
[----:B------:R-:W-:Y:S01]  /*10370*/  @P2 STG.E.U16 desc[UR14][R4.64+0x52], R6 ;  /* 0x0000520604002986 */ /* 0x000fe2000c10150e */
[----:B------:R-:W-:-:S03]  /*10380*/  ISETP.GT.AND P2, PT, R0, 0x31, P1 ;  /* 0x000000310000780c */ /* 0x000fc60000f44270 */
[----:B------:R-:W-:Y:S01]  /*10390*/  @P3 STG.E.U16 desc[UR14][R2.64+0x60], R7 ;  /* 0x0000600702003986 */ /* 0x000fe2000c10150e */
[----:B------:R-:W-:-:S03]  /*103a0*/  ISETP.GT.AND P3, PT, R0, 0x38, P0 ;  /* 0x000000380000780c */ /* 0x000fc60000764270 */
[----:B------:R-:W-:Y:S01]  /*103b0*/  @P4 STG.E.U16 desc[UR14][R2.64+0x62], R8 ;  /* 0x0000620802004986 */ /* 0x000fe2000c10150e */
[C---:B------:R-:W-:Y:S02]  /*103c0*/  ISETP.GT.AND P4, PT, R0.reuse, 0x39, P0 ;  /* 0x000000390000780c */ /* 0x040fe40000784270 */
[----:B------:R-:W-:Y:S02]  /*103d0*/  F2FP.F16.F32.PACK_AB R10, RZ, R10 ;  /* 0x0000000aff0a723e */ /* 0x000fe400000000ff */
[----:B------:R-:W-:Y:S01]  /*103e0*/  F2FP.F16.F32.PACK_AB R11, RZ, R11 ;  /* 0x0000000bff0b723e */ /* 0x000fe200000000ff */
[----:B------:R-:W-:Y:S01]  /*103f0*/  @P5 STG.E.U16 desc[UR14][R4.64+0x60], R9 ;  /* 0x0000600904005986 */ /* 0x000fe2000c10150e */
[----:B------:R-:W-:-:S03]  /*10400*/  ISETP.GT.AND P5, PT, R0, 0x38, P1 ;  /* 0x000000380000780c */ /* 0x000fc60000fa4270 */
[----:B------:R-:W-:Y:S01]  /*10410*/  @P2 STG.E.U16 desc[UR14][R4.64+0x62], R10 ;  /* 0x0000620a04002986 */ /* 0x000fe2000c10150e */
[----:B------:R-:W-:Y:S01]  /*10420*/  ISETP.GT.AND P2, PT, R0, 0x39, P1 ;  /* 0x000000390000780c */ /* 0x000fe20000f44270 */
[----:B---3--:R-:W-:Y:S02]  /*10430*/  FMUL R13, R242, UR13 ;  /* 0x0000000df20d7c20 */ /* 0x008fe40008400000 */
[----:B------:R-:W-:Y:S01]  /*10440*/  @P3 STG.E.U16 desc[UR14][R2.64+0x70], R11 ;  /* 0x0000700b02003986 */ /* 0x000fe2000c10150e */
[C---:B------:R-:W-:Y:S01]  /*10450*/  ISETP.GT.AND P3, PT, R0.reuse, 0x40, P0 ;  /* 0x000000400000780c */ /* 0x040fe20000764270 */
[----:B------:R-:W-:Y:S02]  /*10460*/  FMUL R15, R241, UR13 ;  /* 0x0000000df10f7c20 */ /* 0x000fe40008400000 */
[----:B------:R-:W-:Y:S01]  /*10470*/  @P4 STG.E.U16 desc[UR14][R2.64+0x72], R12 ;  /* 0x0000720c02004986 */ /* 0x000fe2000c10150e */
[----:B------:R-:W-:Y:S02]  /*10480*/  ISETP.GT.AND P4, PT, R0, 0x41, P0 ;  /* 0x000000410000780c */ /* 0x000fe40000784270 */
[----:B------:R-:W-:-:S02]  /*10490*/  F2FP.F16.F32.PACK_AB R13, RZ, R13 ;  /* 0x0000000dff0d723e */ /* 0x000fc400000000ff */
[----:B------:R-:W-:-:S03]  /*104a0*/  F2FP.F16.F32.PACK_AB R15, RZ, R15 ;  /* 0x0000000fff0f723e */ /* 0x000fc600000000ff */
[----:B------:R-:W-:Y:S01]  /*104b0*/  @P5 STG.E.U16 desc[UR14][R4.64+0x70], R13 ;  /* 0x0000700d04005986 */ /* 0x000fe2000c10150e */
[----:B------:R-:W-:-:S03]  /*104c0*/  ISETP.GT.AND P5, PT, R0, 0x40, P1 ;  /* 0x000000400000780c */ /* 0x000fc60000fa4270 */
[----:B------:R-:W-:Y:S01]  /*104d0*/  @P2 STG.E.U16 desc[UR14][R4.64+0x72], R15 ;  /* 0x0000720f04002986 */ /* 0x000fe2000c10150e */
[----:B------:R-:W-:Y:S01]  /*104e0*/  ISETP.GT.AND P2, PT, R0, 0x41, P1 ;  /* 0x000000410000780c */ /* 0x000fe20000f44270 */
[----:B----4-:R-:W-:Y:S02]  /*104f0*/  FMUL R17, R240, UR13 ;  /* 0x0000000df0117c20 */ /* 0x010fe40008400000 */
[----:B------:R-:W-:Y:S01]  /*10500*/  @P3 STG.E.U16 desc[UR14][R2.64+0x80], R16 ;  /* 0x0000801002003986 */ /* 0x000fe2000c10150e */
[----:B------:R-:W-:-:S03]  /*10510*/  ISETP.GT.AND P3, PT, R0, 0x48, P0 ;  /* 0x000000480000780c */ /* 0x000fc60000764270 */
[----:B------:R-:W-:Y:S01]  /*10520*/  @P4 STG.E.U16 desc[UR14][R2.64+0x82], R18 ;  /* 0x0000821202004986 */ /* 0x000fe2000c10150e */
[----:B------:R-:W-:Y:S02]  /*10530*/  ISETP.GT.AND P4, PT, R0, 0x49, P0 ;  /* 0x000000490000780c */ /* 0x000fe40000784270 */
[----:B------:R-:W-:-:S05]  /*10540*/  F2FP.F16.F32.PACK_AB R17, RZ, R17 ;  /* 0x00000011ff11723e */ /* 0x000fca00000000ff */
[----:B------:R-:W-:Y:S01]  /*10550*/  @P5 STG.E.U16 desc[UR14][R4.64+0x80], R17 ;  /* 0x0000801104005986 */ /* 0x000fe2000c10150e */
[----:B------:R-:W-:-:S03]  /*10560*/  ISETP.GT.AND P5, PT, R0, 0x48, P1 ;  /* 0x000000480000780c */ /* 0x000fc60000fa4270 */
        /* <DEDUP_REMOVED lines=43> */
[C---:B------:R-:W-:Y:S02]  /*10820*/  ISETP.GT.AND P3, PT, R0.reuse, 0x78, P0 ;  /* 0x000000780000780c */ /* 0x040fe40000764270 */
[C---:B------:R-:W-:Y:S01]  /*10830*/  ISETP.GT.AND P0, PT, R0.reuse, 0x79, P0 ;  /* 0x000000790000780c */ /* 0x040fe20000704270 */
[----:B------:R-:W-:Y:S01]  /*10840*/  @P4 STG.E.U16 desc[UR14][R2.64+0xe2], R233 ;  /* 0x0000e2e902004986 */ /* 0x000fe2000c10150e */
[C---:B------:R-:W-:Y:S02]  /*10850*/  ISETP.GT.AND P4, PT, R0.reuse, 0x78, P1 ;  /* 0x000000780000780c */ /* 0x040fe40000f84270 */
[----:B------:R-:W-:Y:S01]  /*10860*/  ISETP.GT.AND P1, PT, R0, 0x79, P1 ;  /* 0x000000790000780c */ /* 0x000fe20000f24270 */
[----:B------:R-:W-:Y:S01]  /*10870*/  @P5 STG.E.U16 desc[UR14][R4.64+0xe0], R234 ;  /* 0x0000e0ea04005986 */ /* 0x000fe2000c10150e */
[----:B------:R-:W-:-:S03]  /*10880*/  USHF.L.U32 UR10, UR6, 0x1, URZ ;  /* 0x00000001060a7899 */ /* 0x000fc6000800063f */
[----:B------:R-:W-:Y:S04]  /*10890*/  @P2 STG.E.U16 desc[UR14][R4.64+0xe2], R235 ;  /* 0x0000e2eb04002986 */ /* 0x000fe8000c10150e */
[----:B------:R-:W-:Y:S04]  /*108a0*/  @P3 STG.E.U16 desc[UR14][R2.64+0xf0], R236 ;  /* 0x0000f0ec02003986 */ /* 0x000fe8000c10150e */
[----:B------:R-:W-:Y:S01]  /*108b0*/  @P0 STG.E.U16 desc[UR14][R2.64+0xf2], R237 ;  /* 0x0000f2ed02000986 */ /* 0x000fe2000c10150e */
[----:B------:R-:W-:-:S03]  /*108c0*/  ISETP.GT.AND P0, PT, R14, 0x48, PT ;  /* 0x000000480e00780c */ /* 0x000fc60003f04270 */
[----:B------:R-:W-:Y:S01]  /*108d0*/  @P4 STG.E.U16 desc[UR14][R4.64+0xf0], R238 ;  /* 0x0000f0ee04004986 */ /* 0x000fe2000c10150e */
[----:B------:R-:W-:-:S03]  /*108e0*/  USHF.L.U64.HI UR6, UR6, 0x1, UR7 ;  /* 0x0000000106067899 */ /* 0x000fc60008010207 */
[----:B------:R1:W-:Y:S01]  /*108f0*/  @P1 STG.E.U16 desc[UR14][R4.64+0xf2], R239 ;  /* 0x0000f2ef04001986 */ /* 0x0003e2000c10150e */
[----:B------:R-:W-:Y:S02]  /*10900*/  ISETP.GT.AND P1, PT, R14, 0x40, PT ;  /* 0x000000400e00780c */ /* 0x000fe40003f24270 */
[C---:B------:R-:W-:Y:S02]  /*10910*/  ISETP.GT.AND P3, PT, R0.reuse, RZ, P0 ;  /* 0x000000ff0000720c */ /* 0x040fe40000764270 */
[C---:B------:R-:W-:Y:S02]  /*10920*/  ISETP.GT.AND P5, PT, R0.reuse, RZ, P1 ;  /* 0x000000ff0000720c */ /* 0x040fe40000fa4270 */
[----:B------:R-:W-:Y:S02]  /*10930*/  ISETP.GT.AND P4, PT, R0, 0x1, P1 ;  /* 0x000000010000780c */ /* 0x000fe40000f84270 */
[----:B-1----:R-:W-:Y:S02]  /*10940*/  IADD3 R4, P6, R2, UR10, RZ ;  /* 0x0000000a02047c10 */ /* 0x002fe4000ffde0ff */
[----:B------:R-:W-:-:S02]  /*10950*/  ISETP.GT.AND P2, PT, R0, 0x1, P0 ;  /* 0x000000010000780c */ /* 0x000fc40000744270 */
[----:B------:R-:W-:Y:S02]  /*10960*/  IADD3.X R5, R3, UR6, RZ, P6, !PT ;  /* 0x0000000603057c10 */ /* 0x000fe4000b7fe4ff */
[----:B------:R-:W-:Y:S02]  /*10970*/  IADD3 R10, P6, R4, UR9, RZ ;  /* 0x00000009040a7c10 */ /* 0x000fe4000ffde0ff */
[----:B------:R-:W-:Y:S02]  /*10980*/  F2FP.F16.F32.PACK_AB R152, RZ, R152 ;  /* 0x00000098ff98723e */ /* 0x000fe400000000ff */
[----:B------:R-:W-:Y:S02]  /*10990*/  F2FP.F16.F32.PACK_AB R153, RZ, R153 ;  /* 0x00000099ff99723e */ /* 0x000fe400000000ff */
[----:B------:R-:W-:Y:S02]  /*109a0*/  F2FP.F16.F32.PACK_AB R154, RZ, R154 ;  /* 0x0000009aff9a723e */ /* 0x000fe400000000ff */
[----:B------:R-:W-:Y:S01]  /*109b0*/  IADD3.X R11, R5, UR8, RZ, P6, !PT ;  /* 0x00000008050b7c10 */ /* 0x000fe2000b7fe4ff */
[----:B------:R-:W-:Y:S01]  /*109c0*/  FMUL R6, R156, UR13 ;  /* 0x0000000d9c067c20 */ /* 0x000fe20008400000 */
[----:B------:R-:W-:Y:S01]  /*109d0*/  F2FP.F16.F32.PACK_AB R155, RZ, R155 ;  /* 0x0000009bff9b723e */ /* 0x000fe200000000ff */
[----:B------:R-:W-:Y:S01]  /*109e0*/  @P5 STG.E.U16 desc[UR14][R4.64], R152 ;  /* 0x0000009804005986 */ /* 0x000fe2000c10150e */
[----:B------:R-:W-:-:S03]  /*109f0*/  FMUL R7, R157, UR13 ;  /* 0x0000000d9d077c20 */ /* 0x000fc60008400000 */
[----:B------:R-:W-:Y:S01]  /*10a00*/  @P4 STG.E.U16 desc[UR14][R4.64+0x2], R153 ;  /* 0x0000029904004986 */ /* 0x000fe2000c10150e */
[----:B------:R-:W-:-:S03]  /*10a10*/  ISETP.GT.AND P4, PT, R0, 0x9, P1 ;  /* 0x000000090000780c */ /* 0x000fc60000f84270 */
[----:B------:R-:W-:Y:S01]  /*10a20*/  @P3 STG.E.U16 desc[UR14][R10.64], R154 ;  /* 0x0000009a0a003986 */ /* 0x000fe2000c10150e */
[C---:B------:R-:W-:Y:S01]  /*10a30*/  ISETP.GT.AND P3, PT, R0.reuse, 0x8, P1 ;  /* 0x000000080000780c */ /* 0x040fe20000f64270 */
[----:B------:R-:W-:Y:S01]  /*10a40*/  IMAD.U32 R9, RZ, RZ, UR9 ;  /* 0x00000009ff097e24 */ /* 0x000fe2000f8e00ff */
[----:B------:R-:W-:Y:S01]  /*10a50*/  F2FP.F16.F32.PACK_AB R6, RZ, R6 ;  /* 0x00000006ff06723e */ /* 0x000fe200000000ff */
[----:B------:R1:W-:Y:S01]  /*10a60*/  @P2 STG.E.U16 desc[UR14][R10.64+0x2], R155 ;  /* 0x0000029b0a002986 */ /* 0x0003e2000c10150e */
[----:B------:R-:W-:Y:S01]  /*10a70*/  ISETP.GT.AND P2, PT, R0, 0x8, P0 ;  /* 0x000000080000780c */ /* 0x000fe20000744270 */
[----:B------:R-:W-:Y:S01]  /*10a80*/  FMUL R8, R158, UR13 ;  /* 0x0000000d9e087c20 */ /* 0x000fe20008400000 */
[----:B------:R-:W-:-:S04]  /*10a90*/  F2FP.F16.F32.PACK_AB R7, RZ, R7 ;  /* 0x00000007ff07723e */ /* 0x000fc800000000ff */
[----:B------:R-:W-:Y:S02]  /*10aa0*/  F2FP.F16.F32.PACK_AB R8, RZ, R8 ;  /* 0x00000008ff08723e */ /* 0x000fe400000000ff */
[----:B-1----:R-:W-:Y:S01]  /*10ab0*/  PRMT R10, R6, 0x7610, R10 ;  /* 0x00007610060a7816 */ /* 0x002fe2000000000a */
[----:B------:R-:W-:Y:S01]  /*10ac0*/  IMAD.U32 R11, RZ, RZ, UR8 ;  /* 0x00000008ff0b7e24 */ /* 0x000fe2000f8e00ff */
[----:B------:R-:W-:Y:S02]  /*10ad0*/  IADD3 R6, P5, P6, R9, UR10, R2 ;  /* 0x0000000a09067c10 */ /* 0x000fe4000febe002 */
[----:B------:R-:W-:Y:S02]  /*10ae0*/  PRMT R9, R7, 0x7610, R9 ;  /* 0x0000761007097816 */ /* 0x000fe40000000009 */
[----:B------:R-:W-:Y:S01]  /*10af0*/  IADD3.X R7, R11, UR6, R3, P5, P6 ;  /* 0x000000060b077c10 */ /* 0x000fe2000afec403 */
[----:B------:R-:W-:Y:S01]  /*10b00*/  @P3 STG.E.U16 desc[UR14][R4.64+0x10], R10 ;  /* 0x0000100a04003986 */ /* 0x000fe2000c10150e */
[----:B------:R-:W-:-:S03]  /*10b10*/  ISETP.GT.AND P3, PT, R0, 0x9, P0 ;  /* 0x000000090000780c */ /* 0x000fc60000764270 */
[----:B------:R-:W-:Y:S01]  /*10b20*/  @P4 STG.E.U16 desc[UR14][R4.64+0x12], R9 ;  /* 0x0000120904004986 */ /* 0x000fe2000c10150e */
[C---:B------:R-:W-:Y:S01]  /*10b30*/  ISETP.GT.AND P4, PT, R0.reuse, 0x10, P1 ;  /* 0x000000100000780c */ /* 0x040fe20000f84270 */
[----:B------:R-:W-:Y:S01]  /*10b40*/  FMUL R159, R159, UR13 ;  /* 0x0000000d9f9f7c20 */ /* 0x000fe20008400000 */
[C---:B------:R-:W-:Y:S01]  /*10b50*/  ISETP.GT.AND P5, PT, R0.reuse, 0x11, P1 ;  /* 0x000000110000780c */ /* 0x040fe20000fa4270 */
[----:B------:R-:W-:Y:S01]  /*10b60*/  @P2 STG.E.U16 desc[UR14][R6.64+0x10], R8 ;  /* 0x0000100806002986 */ /* 0x000fe2000c10150e */
[----:B------:R-:W-:Y:S01]  /*10b70*/  ISETP.GT.AND P2, PT, R0, 0x10, P0 ;  /* 0x000000100000780c */ /* 0x000fe20000744270 */
[----:B------:R-:W-:Y:S01]  /*10b80*/  FMUL R160, R160, UR13 ;  /* 0x0000000da0a07c20 */ /* 0x000fe20008400000 */
[----:B------:R-:W-:Y:S01]  /*10b90*/  FMUL R161, R161, UR13 ;  /* 0x0000000da1a17c20 */ /* 0x000fe20008400000 */
[----:B------:R-:W-:Y:S01]  /*10ba0*/  FMUL R162, R162, UR13 ;  /* 0x0000000da2a27c20 */ /* 0x000fe20008400000 */
[----:B------:R-:W-:Y:S02]  /*10bb0*/  F2FP.F16.F32.PACK_AB R159, RZ, R159 ;  /* 0x0000009fff9f723e */ /* 0x000fe400000000ff */
[----:B------:R-:W-:-:S02]  /*10bc0*/  F2FP.F16.F32.PACK_AB R160, RZ, R160 ;  /* 0x000000a0ffa0723e */ /* 0x000fc400000000ff */
[----:B------:R-:W-:Y:S02]  /*10bd0*/  F2FP.F16.F32.PACK_AB R161, RZ, R161 ;  /* 0x000000a1ffa1723e */ /* 0x000fe400000000ff */
[----:B------:R-:W-:Y:S01]  /*10be0*/  F2FP.F16.F32.PACK_AB R162, RZ, R162 ;  /* 0x000000a2ffa2723e */ /* 0x000fe200000000ff */
[----:B------:R-:W-:Y:S01]  /*10bf0*/  @P3 STG.E.U16 desc[UR14][R6.64+0x12], R159 ;  /* 0x0000129f06003986 */ /* 0x000fe2000c10150e */
[----:B------:R-:W-:-:S03]  /*10c00*/  ISETP.GT.AND P3, PT, R0, 0x11, P0 ;  /* 0x000000110000780c */ /* 0x000fc60000764270 */
[----:B------:R-:W-:Y:S01]  /*10c10*/  @P4 STG.E.U16 desc[UR14][R4.64+0x20], R160 ;  /* 0x000020a004004986 */ /* 0x000fe2000c10150e */
[C---:B------:R-:W-:Y:S01]  /*10c20*/  ISETP.GT.AND P4, PT, R0.reuse, 0x18, P1 ;  /* 0x000000180000780c */ /* 0x040fe20000f84270 */
[----:B------:R-:W-:Y:S02]  /*10c30*/  FMUL R163, R163, UR13 ;  /* 0x0000000da3a37c20 */ /* 0x000fe40008400000 */
[----:B------:R-:W-:Y:S01]  /*10c40*/  @P5 STG.E.U16 desc[UR14][R4.64+0x22], R161 ;  /* 0x000022a104005986 */ /* 0x000fe2000c10150e */
[----:B------:R-:W-:Y:S01]  /*10c50*/  ISETP.GT.AND P5, PT, R0, 0x19, P1 ;  /* 0x000000190000780c */ /* 0x000fe20000fa4270 */
[----:B------:R-:W-:Y:S02]  /*10c60*/  FMUL R164, R164, UR13 ;  /* 0x0000000da4a47c20 */ /* 0x000fe40008400000 */
[----:B------:R-:W-:Y:S01]  /*10c70*/  @P2 STG.E.U16 desc[UR14][R6.64+0x20], R162 ;  /* 0x000020a206002986 */ /* 0x000fe2000c10150e */
[----:B------:R-:W-:Y:S01]  /*10c80*/  ISETP.GT.AND P2, PT, R0, 0x18, P0 ;  /* 0x000000180000780c */ /* 0x000fe20000744270 */
[----:B------:R-:W-:Y:S01]  /*10c90*/  FMUL R165, R165, UR13 ;  /* 0x0000000da5a57c20 */ /* 0x000fe20008400000 */
[----:B------:R-:W-:Y:S01]  /*10ca0*/  FMUL R166, R166, UR13 ;  /* 0x0000000da6a67c20 */ /* 0x000fe20008400000 */
[----:B------:R-:W-:-:S02]  /*10cb0*/  F2FP.F16.F32.PACK_AB R163, RZ, R163 ;  /* 0x000000a3ffa3723e */ /* 0x000fc400000000ff */
[----:B------:R-:W-:Y:S02]  /*10cc0*/  F2FP.F16.F32.PACK_AB R164, RZ, R164 ;  /* 0x000000a4ffa4723e */ /* 0x000fe400000000ff */
        /* <DEDUP_REMOVED lines=181> */
[C---:B------:R-:W-:Y:S02]  /*11820*/  ISETP.GT.AND P4, PT, R0.reuse, 0x71, P0 ;  /* 0x000000710000780c */ /* 0x040fe40000784270 */
[----:B------:R-:W-:Y:S01]  /*11830*/  ISETP.GT.AND P1, PT, R0, 0x79, P1 ;  /* 0x000000790000780c */ /* 0x000fe20000f24270 */
[----:B------:R-:W-:Y:S01]  /*11840*/  @P5 STG.E.U16 desc[UR14][R4.64+0xe2], R209 ;  /* 0x0000e2d104005986 */ /* 0x000fe2000c10150e */
[----:B------:R-:W-:-:S03]  /*11850*/  FMUL R211, R211, UR13 ;  /* 0x0000000dd3d37c20 */ /* 0x000fc60008400000 */
[----:B------:R-:W-:Y:S01]  /*11860*/  @P2 STG.E.U16 desc[UR14][R6.64+0xe0], R210 ;  /* 0x0000e0d206002986 */ /* 0x000fe2000c10150e */
[----:B------:R-:W-:Y:S01]  /*11870*/  ISETP.GT.AND P2, PT, R0, 0x78, P0 ;  /* 0x000000780000780c */ /* 0x000fe20000744270 */
[----:B------:R-:W-:Y:S01]  /*11880*/  FMUL R212, R212, UR13 ;  /* 0x0000000dd4d47c20 */ /* 0x000fe20008400000 */
[----:B------:R-:W-:Y:S01]  /*11890*/  FMUL R213, R213, UR13 ;  /* 0x0000000dd5d57c20 */ /* 0x000fe20008400000 */
[----:B------:R-:W-:Y:S02]  /*118a0*/  F2FP.F16.F32.PACK_AB R211, RZ, R211 ;  /* 0x000000d3ffd3723e */ /* 0x000fe400000000ff */
[----:B------:R-:W-:Y:S01]  /*118b0*/  ISETP.GT.AND P0, PT, R0, 0x79, P0 ;  /* 0x000000790000780c */ /* 0x000fe20000704270 */
[----:B------:R-:W-:Y:S01]  /*118c0*/  FMUL R214, R214, UR13 ;  /* 0x0000000dd6d67c20 */ /* 0x000fe20008400000 */
[----:B------:R-:W-:Y:S02]  /*118d0*/  F2FP.F16.F32.PACK_AB R212, RZ, R212 ;  /* 0x000000d4ffd4723e */ /* 0x000fe400000000ff */
[----:B------:R-:W-:Y:S01]  /*118e0*/  F2FP.F16.F32.PACK_AB R213, RZ, R213 ;  /* 0x000000d5ffd5723e */ /* 0x000fe200000000ff */
[----:B------:R-:W-:Y:S01]  /*118f0*/  @P4 STG.E.U16 desc[UR14][R6.64+0xe2], R211 ;  /* 0x0000e2d306004986 */ /* 0x000fe2000c10150e */
[----:B------:R-:W-:Y:S01]  /*11900*/  F2FP.F16.F32.PACK_AB R214, RZ, R214 ;  /* 0x000000d6ffd6723e */ /* 0x000fe200000000ff */
[----:B------:R-:W-:-:S02]  /*11910*/  USHF.L.U32 UR7, UR18, 0x8, URZ ;  /* 0x0000000812077899 */ /* 0x000fc4000800063f */
[----:B------:R-:W-:Y:S04]  /*11920*/  @P3 STG.E.U16 desc[UR14][R4.64+0xf0], R212 ;  /* 0x0000f0d404003986 */ /* 0x000fe8000c10150e */
[----:B------:R1:W-:Y:S01]  /*11930*/  @P1 STG.E.U16 desc[UR14][R4.64+0xf2], R213 ;  /* 0x0000f2d504001986 */ /* 0x0003e2000c10150e */
[----:B------:R-:W-:Y:S01]  /*11940*/  FMUL R215, R215, UR13 ;  /* 0x0000000dd7d77c20 */ /* 0x000fe20008400000 */
[----:B------:R-:W-:Y:S01]  /*11950*/  USHF.L.U64.HI UR6, UR18, 0x8, UR19 ;  /* 0x0000000812067899 */ /* 0x000fe20008010213 */
[----:B-1----:R-:W-:Y:S02]  /*11960*/  @P2 IMAD.MOV.U32 R4, RZ, RZ, R6 ;  /* 0x000000ffff042224 */ /* 0x002fe400078e0006 */
[----:B------:R-:W-:Y:S01]  /*11970*/  @P2 IMAD.MOV.U32 R5, RZ, RZ, R7 ;  /* 0x000000ffff052224 */ /* 0x000fe200078e0007 */
[----:B------:R-:W-:-:S04]  /*11980*/  F2FP.F16.F32.PACK_AB R215, RZ, R215 ;  /* 0x000000d7ffd7723e */ /* 0x000fc800000000ff */
[----:B------:R1:W-:Y:S01]  /*11990*/  @P2 STG.E.U16 desc[UR14][R4.64+0xf0], R214 ;  /* 0x0000f0d604002986 */ /* 0x0003e2000c10150e */
[C---:B------:R-:W-:Y:S01]  /*119a0*/  ISETP.GT.AND P3, PT, R14.reuse, 0x80, PT ;  /* 0x000000800e00780c */ /* 0x040fe20003f64270 */
[----:B------:R-:W-:Y:S01]  /*119b0*/  IMAD.U32 R9, RZ, RZ, UR6 ;  /* 0x00000006ff097e24 */ /* 0x000fe2000f8e00ff */
[----:B------:R-:W-:Y:S01]  /*119c0*/  ISETP.GT.AND P1, PT, R14, 0x88, PT ;  /* 0x000000880e00780c */ /* 0x000fe20003f24270 */
[----:B-1----:R-:W-:Y:S01]  /*119d0*/  @P0 IMAD.MOV.U32 R5, RZ, RZ, R7 ;  /* 0x000000ffff050224 */ /* 0x002fe200078e0007 */
[----:B------:R-:W-:Y:S01]  /*119e0*/  MOV R7, UR7 ;  /* 0x0000000700077c02 */ /* 0x000fe20008000f00 */
[----:B------:R-:W-:-:S03]  /*119f0*/  @P0 IMAD.MOV.U32 R4, RZ, RZ, R6 ;  /* 0x000000ffff040224 */ /* 0x000fc600078e0006 */
[----:B------:R-:W-:Y:S02]  /*11a00*/  IADD3 R6, P5, P6, R2, UR9, R7 ;  /* 0x0000000902067c10 */ /* 0x000fe4000febe007 */
[----:B------:R1:W-:Y:S01]  /*11a10*/  @P0 STG.E.U16 desc[UR14][R4.64+0xf2], R215 ;  /* 0x0000f2d704000986 */ /* 0x0003e2000c10150e */
[C---:B------:R-:W-:Y:S02]  /*11a20*/  ISETP.GT.AND P0, PT, R0.reuse, RZ, P3 ;  /* 0x000000ff0000720c */ /* 0x040fe40001f04270 */
[----:B------:R-:W-:Y:S02]  /*11a30*/  ISETP.GT.AND P2, PT, R0, 0x1, P3 ;  /* 0x000000010000780c */ /* 0x000fe40001f44270 */
[----:B------:R-:W-:Y:S01]  /*11a40*/  IADD3.X R7, R3, UR8, R9, P5, P6 ;  /* 0x0000000803077c10 */ /* 0x000fe2000afec409 */
[----:B------:R-:W-:Y:S01]  /*11a50*/  FMUL R88, R88, UR13 ;  /* 0x0000000d58587c20 */ /* 0x000fe20008400000 */
[----:B------:R-:W-:Y:S01]  /*11a60*/  ISETP.GT.AND P5, PT, R0, RZ, P1 ;  /* 0x000000ff0000720c */ /* 0x000fe20000fa4270 */
[----:B------:R-:W-:Y:S01]  /*11a70*/  FMUL R89, R89, UR13 ;  /* 0x0000000d59597c20 */ /* 0x000fe20008400000 */
[----:B-1----:R-:W-:Y:S01]  /*11a80*/  IADD3 R4, P4, R2, UR7, RZ ;  /* 0x0000000702047c10 */ /* 0x002fe2000ff9e0ff */
[----:B------:R-:W-:-:S03]  /*11a90*/  FMUL R90, R90, UR13 ;  /* 0x0000000d5a5a7c20 */ /* 0x000fc60008400000 */
[----:B------:R-:W-:Y:S02]  /*11aa0*/  IADD3.X R5, R3, UR6, RZ, P4, !PT ;  /* 0x0000000603057c10 */ /* 0x000fe4000a7fe4ff */
[----:B------:R-:W-:Y:S02]  /*11ab0*/  IADD3 R8, P4, R4, UR9, RZ ;  /* 0x0000000904087c10 */ /* 0x000fe4000ff9e0ff */
[----:B------:R-:W-:Y:S02]  /*11ac0*/  F2FP.F16.F32.PACK_AB R88, RZ, R88 ;  /* 0x00000058ff58723e */ /* 0x000fe400000000ff */
[----:B------:R-:W-:Y:S02]  /*11ad0*/  F2FP.F16.F32.PACK_AB R89, RZ, R89 ;  /* 0x00000059ff59723e */ /* 0x000fe400000000ff */
[----:B------:R-:W-:Y:S02]  /*11ae0*/  F2FP.F16.F32.PACK_AB R90, RZ, R90 ;  /* 0x0000005aff5a723e */ /* 0x000fe400000000ff */
[----:B------:R-:W-:Y:S01]  /*11af0*/  IADD3.X R9, R5, UR8, RZ, P4, !PT ;  /* 0x0000000805097c10 */ /* 0x000fe2000a7fe4ff */
[----:B------:R-:W-:Y:S01]  /*11b00*/  @P0 STG.E.U16 desc[UR14][R4.64], R88 ;  /* 0x0000005804000986 */ /* 0x000fe2000c10150e */
[----:B------:R-:W-:-:S02]  /*11b10*/  ISETP.GT.AND P0, PT, R0, 0x1, P1 ;  /* 0x000000010000780c */ /* 0x000fc40000f04270 */
[C---:B------:R-:W-:Y:S01]  /*11b20*/  ISETP.GT.AND P4, PT, R0.reuse, 0x9, P3 ;  /* 0x000000090000780c */ /* 0x040fe20001f84270 */
[----:B------:R-:W-:Y:S01]  /*11b30*/  @P2 STG.E.U16 desc[UR14][R4.64+0x2], R89 ;  /* 0x0000025904002986 */ /* 0x000fe2000c10150e */
[C---:B------:R-:W-:Y:S01]  /*11b40*/  ISETP.GT.AND P2, PT, R0.reuse, 0x8, P3 ;  /* 0x000000080000780c */ /* 0x040fe20001f44270 */
[----:B------:R-:W-:Y:S02]  /*11b50*/  FMUL R91, R91, UR13 ;  /* 0x0000000d5b5b7c20 */ /* 0x000fe40008400000 */
[----:B------:R-:W-:Y:S01]  /*11b60*/  @P5 STG.E.U16 desc[UR14][R8.64], R90 ;  /* 0x0000005a08005986 */ /* 0x000fe2000c10150e */
[----:B------:R-:W-:Y:S01]  /*11b70*/  ISETP.GT.AND P5, PT, R0, 0x8, P1 ;  /* 0x000000080000780c */ /* 0x000fe20000fa4270 */
[----:B------:R-:W-:Y:S01]  /*11b80*/  FMUL R92, R92, UR13 ;  /* 0x0000000d5c5c7c20 */ /* 0x000fe20008400000 */
[----:B------:R-:W-:Y:S01]  /*11b90*/  FMUL R93, R93, UR13 ;  /* 0x0000000d5d5d7c20 */ /* 0x000fe20008400000 */
[----:B------:R-:W-:Y:S01]  /*11ba0*/  FMUL R94, R94, UR13 ;  /* 0x0000000d5e5e7c20 */ /* 0x000fe20008400000 */
[----:B------:R-:W-:-:S02]  /*11bb0*/  F2FP.F16.F32.PACK_AB R91, RZ, R91 ;  /* 0x0000005bff5b723e */ /* 0x000fc400000000ff */
[----:B------:R-:W-:Y:S02]  /*11bc0*/  F2FP.F16.F32.PACK_AB R92, RZ, R92 ;  /* 0x0000005cff5c723e */ /* 0x000fe400000000ff */
[----:B------:R-:W-:Y:S02]  /*11bd0*/  F2FP.F16.F32.PACK_AB R93, RZ, R93 ;  /* 0x0000005dff5d723e */ /* 0x000fe400000000ff */
[----:B------:R-:W-:Y:S01]  /*11be0*/  F2FP.F16.F32.PACK_AB R94, RZ, R94 ;  /* 0x0000005eff5e723e */ /* 0x000fe200000000ff */
[----:B------:R1:W-:Y:S01]  /*11bf0*/  @P0 STG.E.U16 desc[UR14][R8.64+0x2], R91 ;  /* 0x0000025b08000986 */ /* 0x0003e2000c10150e */
[----:B------:R-:W-:-:S03]  /*11c00*/  ISETP.GT.AND P0, PT, R0, 0x9, P1 ;  /* 0x000000090000780c */ /* 0x000fc60000f04270 */
[----:B------:R-:W-:Y:S01]  /*11c10*/  @P2 STG.E.U16 desc[UR14][R4.64+0x10], R92 ;  /* 0x0000105c04002986 */ /* 0x000fe2000c10150e */
[----:B------:R-:W-:-:S03]  /*11c20*/  ISETP.GT.AND P2, PT, R0, 0x10, P3 ;  /* 0x000000100000780c */ /* 0x000fc60001f44270 */
        /* <DEDUP_REMOVED lines=140> */
[----:B------:R-:W-:Y:S04]  /*124f0*/  @P0 STG.E.U16 desc[UR14][R6.64+0x92], R127 ;  /* 0x0000927f06000986 */ /* 0x000fe8000c10150e */
[----:B------:R-:W-:Y:S01]  /*12500*/  @P2 STG.E.U16 desc[UR14][R4.64+0xa0], R128 ;  /* 0x0000a08004002986 */ /* 0x000fe2000c10150e */
[----:B------:R-:W-:-:S03]  /*12510*/  ISETP.GT.AND P2, PT, R0, 0x51, P1 ;  /* 0x000000510000780c */ /* 0x000fc60000f44270 */
[----:B------:R-:W-:Y:S01]  /*12520*/  @P4 STG.E.U16 desc[UR14][R4.64+0xa2], R129 ;  /* 0x0000a28104004986 */ /* 0x000fe2000c10150e */
[----:B------:R-:W-:-:S03]  /*12530*/  FMUL R131, R131, UR13 ;  /* 0x0000000d83837c20 */ /* 0x000fc60008400000 */
[----:B------:R-:W-:Y:S01]  /*12540*/  @P5 STG.E.U16 desc[UR14][R6.64+0xa0], R130 ;  /* 0x0000a08206005986 */ /* 0x000fe2000c10150e */
[----:B------:R-:W-:Y:S01]  /*12550*/  ISETP.GT.AND P5, PT, R0, 0x59, P3 ;  /* 0x000000590000780c */ /* 0x000fe20001fa4270 */
[----:B------:R-:W-:Y:S01]  /*12560*/  FMUL R133, R133, UR13 ;  /* 0x0000000d85857c20 */ /* 0x000fe20008400000 */
[----:B------:R-:W-:-:S04]  /*12570*/  F2FP.F16.F32.PACK_AB R131, RZ, R131 ;  /* 0x00000083ff83723e */ /* 0x000fc800000000ff */
[----:B------:R-:W-:Y:S01]  /*12580*/  F2FP.F16.F32.PACK_AB R133, RZ, R133 ;  /* 0x00000085ff85723e */ /* 0x000fe200000000ff */
[----:B------:R-:W-:Y:S01]  /*12590*/  @P2 STG.E.U16 desc[UR14][R6.64+0xa2], R131 ;  /* 0x0000a28306002986 */ /* 0x000fe2000c10150e */
[C---:B------:R-:W-:Y:S02]  /*125a0*/  ISETP.GT.AND P4, PT, R0.reuse, 0x58, P3 ;  /* 0x000000580000780c */ /* 0x040fe40001f84270 */
[----:B------:R-:W-:Y:S01]  /*125b0*/  ISETP.GT.AND P0, PT, R0, 0x58, P1 ;  /* 0x000000580000780c */ /* 0x000fe20000f04270 */
[----:B------:R-:W-:Y:S01]  /*125c0*/  FMUL R132, R132, UR13 ;  /* 0x0000000d84847c20 */ /* 0x000fe20008400000 */
[C---:B------:R-:W-:Y:S01]  /*125d0*/  ISETP.GT.AND P2, PT, R0.reuse, 0x59, P1 ;  /* 0x000000590000780c */ /* 0x040fe20000f44270 */
[----:B------:R-:W-:Y:S01]  /*125e0*/  @P5 STG.E.U16 desc[UR14][R4.64+0xb2], R133 ;  /* 0x0000b28504005986 */ /* 0x000fe2000c10150e */
[----:B------:R-:W-:Y:S01]  /*125f0*/  ISETP.GT.AND P5, PT, R0, 0x60, P3 ;  /* 0x000000600000780c */ /* 0x000fe20001fa4270 */
[----:B------:R-:W-:Y:S01]  /*12600*/  FMUL R134, R134, UR13 ;  /* 0x0000000d86867c20 */ /* 0x000fe20008400000 */
        /* <DEDUP_REMOVED lines=8> */
[----:B------:R-:W-:Y:S01]  /*12690*/  @P4 STG.E.U16 desc[UR14][R4.64+0xb0], R132 ;  /* 0x0000b08404004986 */ /* 0x000fe2000c10150e */
[----:B------:R-:W-:-:S03]  /*126a0*/  F2FP.F16.F32.PACK_AB R137, RZ, R137 ;  /* 0x00000089ff89723e */ /* 0x000fc600000000ff */
[----:B------:R-:W-:Y:S01]  /*126b0*/  @P0 STG.E.U16 desc[UR14][R6.64+0xb0], R134 ;  /* 0x0000b08606000986 */ /* 0x000fe2000c10150e */
[----:B------:R-:W-:-:S03]  /*126c0*/  ISETP.GT.AND P4, PT, R0, 0x60, P1 ;  /* 0x000000600000780c */ /* 0x000fc60000f84270 */
[----:B------:R-:W-:Y:S01]  /*126d0*/  @P2 STG.E.U16 desc[UR14][R6.64+0xb2], R135 ;  /* 0x0000b28706002986 */ /* 0x000fe2000c10150e */
[----:B------:R-:W-:-:S03]  /*126e0*/  FMUL R138, R138, UR13 ;  /* 0x0000000d8a8a7c20 */ /* 0x000fc60008400000 */
[----:B------:R-:W-:Y:S01]  /*126f0*/  @P5 STG.E.U16 desc[UR14][R4.64+0xc0], R136 ;  /* 0x0000c08804005986 */ /* 0x000fe2000c10150e */
[----:B------:R-:W-:-:S03]  /*12700*/  ISETP.GT.AND P5, PT, R0, 0x61, P1 ;  /* 0x000000610000780c */ /* 0x000fc60000fa4270 */
[----:B------:R-:W-:Y:S01]  /*12710*/  @P6 STG.E.U16 desc[UR14][R4.64+0xc2], R137 ;  /* 0x0000c28904006986 */ /* 0x000fe2000c10150e */
[----:B------:R-:W-:Y:S01]  /*12720*/  ISETP.GT.AND P6, PT, R0, 0x68, P3 ;  /* 0x000000680000780c */ /* 0x000fe20001fc4270 */
[----:B------:R-:W-:Y:S01]  /*12730*/  FMUL R139, R139, UR13 ;  /* 0x0000000d8b8b7c20 */ /* 0x000fe20008400000 */
[----:B------:R-:W-:Y:S01]  /*12740*/  FMUL R140, R140, UR13 ;  /* 0x0000000d8c8c7c20 */ /* 0x000fe20008400000 */
[----:B------:R-:W-:-:S03]  /*12750*/  F2FP.F16.F32.PACK_AB R138, RZ, R138 ;  /* 0x0000008aff8a723e */ /* 0x000fc600000000ff */
        /* <DEDUP_REMOVED lines=11> */
[----:B------:R-:W-:-:S03]  /*12810*/  F2FP.F16.F32.PACK_AB R141, RZ, R141 ;  /* 0x0000008dff8d723e */ /* 0x000fc600000000ff */
[----:B------:R-:W-:Y:S02]  /*12820*/  F2FP.F16.F32.PACK_AB R142, RZ, R142 ;  /* 0x0000008eff8e723e */ /* 0x000fe400000000ff */
[----:B------:R-:W-:Y:S01]  /*12830*/  F2FP.F16.F32.PACK_AB R143, RZ, R143 ;  /* 0x0000008fff8f723e */ /* 0x000fe200000000ff */
[----:B------:R-:W-:Y:S04]  /*12840*/  @P4 STG.E.U16 desc[UR14][R4.64+0xd2], R141 ;  /* 0x0000d28d04004986 */ /* 0x000fe8000c10150e */
[----:B------:R-:W-:Y:S01]  /*12850*/  @P5 STG.E.U16 desc[UR14][R6.64+0xd0], R142 ;  /* 0x0000d08e06005986 */ /* 0x000fe2000c10150e */
[----:B------:R-:W-:-:S03]  /*12860*/  ISETP.GT.AND P5, PT, R0, 0x70, P3 ;  /* 0x000000700000780c */ /* 0x000fc60001fa4270 */
[----:B------:R-:W-:Y:S01]  /*12870*/  @P6 STG.E.U16 desc[UR14][R6.64+0xd2], R143 ;  /* 0x0000d28f06006986 */ /* 0x000fe2000c10150e */
[----:B------:R-:W-:Y:S01]  /*12880*/  ISETP.GT.AND P6, PT, R0, 0x71, P3 ;  /* 0x000000710000780c */ /* 0x000fe20001fc4270 */
[----:B------:R-:W-:Y:S01]  /*12890*/  FMUL R144, R144, UR13 ;  /* 0x0000000d90907c20 */ /* 0x000fe20008400000 */
[----:B------:R-:W-:Y:S01]  /*128a0*/  FMUL R145, R145, UR13 ;  /* 0x0000000d91917c20 */ /* 0x000fe20008400000 */
[----:B------:R-:W-:-:S03]  /*128b0*/  ISETP.GT.AND P4, PT, R0, 0x70, P1 ;  /* 0x000000700000780c */ /* 0x000fc60000f84270 */
[----:B------:R-:W-:Y:S02]  /*128c0*/  F2FP.F16.F32.PACK_AB R144, RZ, R144 ;  /* 0x00000090ff90723e */ /* 0x000fe400000000ff */
[----:B------:R-:W-:Y:S01]  /*128d0*/  F2FP.F16.F32.PACK_AB R145, RZ, R145 ;  /* 0x00000091ff91723e */ /* 0x000fe200000000ff */
[----:B------:R-:W-:Y:S02]  /*128e0*/  FMUL R146, R146, UR13 ;  /* 0x0000000d92927c20 */ /* 0x000fe40008400000 */
[----:B------:R-:W-:Y:S01]  /*128f0*/  @P5 STG.E.U16 desc[UR14][R4.64+0xe0], R144 ;  /* 0x0000e09004005986 */ /* 0x000fe2000c10150e */
[----:B------:R-:W-:-:S03]  /*12900*/  ISETP.GT.AND P5, PT, R0, 0x71, P1 ;  /* 0x000000710000780c */ /* 0x000fc60000fa4270 */
[----:B------:R-:W-:Y:S01]  /*12910*/  @P6 STG.E.U16 desc[UR14][R4.64+0xe2], R145 ;  /* 0x0000e29104006986 */ /* 0x000fe2000c10150e */
[C---:B------:R-:W-:Y:S02]  /*12920*/  ISETP.GT.AND P6, PT, R0.reuse, 0x78, P3 ;  /* 0x000000780000780c */ /* 0x040fe40001fc4270 */
[----:B------:R-:W-:Y:S01]  /*12930*/  ISETP.GT.AND P3, PT, R0, 0x79, P3 ;  /* 0x000000790000780c */ /* 0x000fe20001f64270 */
[----:B------:R-:W-:Y:S01]  /*12940*/  FMUL R147, R147, UR13 ;  /* 0x0000000d93937c20 */ /* 0x000fe20008400000 */
[----:B------:R-:W-:Y:S01]  /*12950*/  F2FP.F16.F32.PACK_AB R146, RZ, R146 ;  /* 0x00000092ff92723e */ /* 0x000fe200000000ff */
[----:B------:R-:W-:Y:S01]  /*12960*/  FMUL R149, R149, UR13 ;  /* 0x0000000d95957c20 */ /* 0x000fe20008400000 */
[----:B------:R-:W-:Y:S02]  /*12970*/  FMUL R148, R148, UR13 ;  /* 0x0000000d94947c20 */ /* 0x000fe40008400000 */
[----:B------:R-:W-:Y:S01]  /*12980*/  F2FP.F16.F32.PACK_AB R147, RZ, R147 ;  /* 0x00000093ff93723e */ /* 0x000fe200000000ff */
[----:B------:R-:W-:Y:S01]  /*12990*/  @P4 STG.E.U16 desc[UR14][R6.64+0xe0], R146 ;  /* 0x0000e09206004986 */ /* 0x000fe2000c10150e */
[----:B------:R-:W-:-:S02]  /*129a0*/  ISETP.GT.AND P4, PT, R0, 0x78, P1 ;  /* 0x000000780000780c */ /* 0x000fc40000f84270 */
[----:B------:R-:W-:Y:S02]  /*129b0*/  F2FP.F16.F32.PACK_AB R149, RZ, R149 ;  /* 0x00000095ff95723e */ /* 0x000fe400000000ff */
[----:B------:R-:W-:Y:S01]  /*129c0*/  ISETP.GT.AND P2, PT, R14, 0xc0, PT ;  /* 0x000000c00e00780c */ /* 0x000fe20003f44270 */
[----:B------:R-:W-:Y:S01]  /*129d0*/  @P5 STG.E.U16 desc[UR14][R6.64+0xe2], R147 ;  /* 0x0000e29306005986 */ /* 0x000fe2000c10150e */
[C---:B------:R-:W-:Y:S01]  /*129e0*/  ISETP.GT.AND P1, PT, R0.reuse, 0x79, P1 ;  /* 0x000000790000780c */ /* 0x040fe20000f24270 */
[----:B-1----:R-:W-:Y:S01]  /*129f0*/  IMAD.U32 R9, RZ, RZ, UR18 ;  /* 0x00000012ff097e24 */ /* 0x002fe2000f8e00ff */
[----:B------:R-:W-:Y:S01]  /*12a00*/  F2FP.F16.F32.PACK_AB R148, RZ, R148 ;  /* 0x00000094ff94723e */ /* 0x000fe200000000ff */
[----:B------:R-:W-:Y:S01]  /*12a10*/  @P3 STG.E.U16 desc[UR14][R4.64+0xf2], R149 ;  /* 0x0000f29504003986 */ /* 0x000fe2000c10150e */
[----:B------:R-:W-:Y:S01]  /*12a20*/  ISETP.GT.AND P3, PT, R0, RZ, P2 ;  /* 0x000000ff0000720c */ /* 0x000fe20001764270 */
[----:B------:R-:W-:Y:S01]  /*12a30*/  FMUL R150, R150, UR13 ;  /* 0x0000000d96967c20 */ /* 0x000fe20008400000 */
[----:B------:R-:W-:Y:S01]  /*12a40*/  FMUL R151, R151, UR13 ;  /* 0x0000000d97977c20 */ /* 0x000fe20008400000 */
[----:B------:R-:W-:Y:S01]  /*12a50*/  UIMAD UR6, UR19, 0x180, URZ ;  /* 0x00000180130678a4 */ /* 0x000fe2000f8e023f */
[----:B------:R-:W-:Y:S01]  /*12a60*/  FMUL R24, R24, UR13 ;  /* 0x0000000d18187c20 */ /* 0x000fe20008400000 */
[----:B------:R-:W-:Y:S01]  /*12a70*/  IMAD.WIDE.U32 R2, R9, 0x180, R2 ;  /* 0x0000018009027825 */ /* 0x000fe200078e0002 */
[----:B------:R1:W-:Y:S01]  /*12a80*/  @P6 STG.E.U16 desc[UR14][R4.64+0xf0], R148 ;  /* 0x0000f09404006986 */ /* 0x0003e2000c10150e */
[----:B------:R-:W-:-:S02]  /*12a90*/  F2FP.F16.F32.PACK_AB R150, RZ, R150 ;  /* 0x00000096ff96723e */ /* 0x000fc400000000ff */
[----:B------:R-:W-:Y:S01]  /*12aa0*/  F2FP.F16.F32.PACK_AB R151, RZ, R151 ;  /* 0x00000097ff97723e */ /* 0x000fe200000000ff */
[----:B------:R-:W-:Y:S01]  /*12ab0*/  VIADD R3, R3, UR6 ;  /* 0x0000000603037c36 */ /* 0x000fe20008000000 */
[----:B------:R-:W-:Y:S02]  /*12ac0*/  ISETP.GT.AND P5, PT, R0, 0x1, P2 ;  /* 0x000000010000780c */ /* 0x000fe400017a4270 */
[----:B------:R-:W-:Y:S01]  /*12ad0*/  F2FP.F16.F32.PACK_AB R24, RZ, R24 ;  /* 0x00000018ff18723e */ /* 0x000fe200000000ff */
[----:B------:R-:W-:Y:S01]  /*12ae0*/  FMUL R25, R25, UR13 ;  /* 0x0000000d19197c20 */ /* 0x000fe20008400000 */
[----:B-1----:R-:W-:Y:S02]  /*12af0*/  @P4 IMAD.MOV.U32 R4, RZ, RZ, R6 ;  /* 0x000000ffff044224 */ /* 0x002fe400078e0006 */
[----:B------:R-:W-:Y:S01]  /*12b00*/  @P4 IMAD.MOV.U32 R5, RZ, RZ, R7 ;  /* 0x000000ffff054224 */ /* 0x000fe200078e0007 */
[----:B------:R-:W-:-:S04]  /*12b10*/  ISETP.GT.AND P0, PT, R14, 0xc8, PT ;  /* 0x000000c80e00780c */ /* 0x000fc80003f04270 */
[----:B------:R1:W-:Y:S01]  /*12b20*/  @P4 STG.E.U16 desc[UR14][R4.64+0xf0], R150 ;  /* 0x0000f09604004986 */ /* 0x0003e2000c10150e */
[----:B------:R-:W-:-:S03]  /*12b30*/  F2FP.F16.F32.PACK_AB R25, RZ, R25 ;  /* 0x00000019ff19723e */ /* 0x000fc600000000ff */
[----:B------:R2:W-:Y:S04]  /*12b40*/  @P1 STG.E.U16 desc[UR14][R6.64+0xf2], R151 ;  /* 0x0000f29706001986 */ /* 0x0005e8000c10150e */
[----:B------:R-:W-:Y:S01]  /*12b50*/  @P3 STG.E.U16 desc[UR14][R2.64], R24 ;  /* 0x0000001802003986 */ /* 0x000fe2000c10150e */
[----:B------:R-:W-:Y:S01]  /*12b60*/  ISETP.GT.AND P3, PT, R0, RZ, P0 ;  /* 0x000000ff0000720c */ /* 0x000fe20000764270 */
[----:B------:R-:W-:Y:S01]  /*12b70*/  FMUL R26, R26, UR13 ;  /* 0x0000000d1a1a7c20 */ /* 0x000fe20008400000 */
[----:B-1----:R-:W-:Y:S01]  /*12b80*/  IADD3 R4, P1, R2, UR9, RZ ;  /* 0x0000000902047c10 */ /* 0x002fe2000ff3e0ff */
[----:B------:R-:W-:Y:S01]  /*12b90*/  @P5 STG.E.U16 desc[UR14][R2.64+0x2], R25 ;  /* 0x0000021902005986 */ /* 0x000fe2000c10150e */
[C---:B------:R-:W-:Y:S02]  /*12ba0*/  ISETP.GT.AND P6, PT, R0.reuse, 0x1, P0 ;  /* 0x000000010000780c */ /* 0x040fe400007c4270 */
[----:B------:R-:W-:Y:S01]  /*12bb0*/  ISETP.GT.AND P5, PT, R0, 0x8, P2 ;  /* 0x000000080000780c */ /* 0x000fe200017a4270 */
[----:B------:R-:W-:Y:S01]  /*12bc0*/  FMUL R27, R27, UR13 ;  /* 0x0000000d1b1b7c20 */ /* 0x000fe20008400000 */
[----:B------:R-:W-:-:S02]  /*12bd0*/  F2FP.F16.F32.PACK_AB R26, RZ, R26 ;  /* 0x0000001aff1a723e */ /* 0x000fc400000000ff */
[----:B------:R-:W-:Y:S02]  /*12be0*/  IADD3.X R5, R3, UR8, RZ, P1, !PT ;  /* 0x0000000803057c10 */ /* 0x000fe40008ffe4ff */
[----:B------:R-:W-:Y:S01]  /*12bf0*/  ISETP.GT.AND P4, PT, R0, 0x9, P2 ;  /* 0x000000090000780c */ /* 0x000fe20001784270 */
[----:B------:R-:W-:Y:S01]  /*12c00*/  FMUL R28, R28, UR13 ;  /* 0x0000000d1c1c7c20 */ /* 0x000fe20008400000 */
[----:B------:R-:W-:Y:S01]  /*12c10*/  FMUL R29, R29, UR13 ;  /* 0x0000000d1d1d7c20 */ /* 0x000fe20008400000 */
[----:B------:R-:W-:Y:S01]  /*12c20*/  @P3 STG.E.U16 desc[UR14][R4.64], R26 ;  /* 0x0000001a04003986 */ /* 0x000fe2000c10150e */
[----:B------:R-:W-:Y:S02]  /*12c30*/  F2FP.F16.F32.PACK_AB R27, RZ, R27 ;  /* 0x0000001bff1b723e */ /* 0x000fe400000000ff */
[----:B------:R-:W-:Y:S02]  /*12c40*/  ISETP.GT.AND P3, PT, R0, 0x8, P0 ;  /* 0x000000080000780c */ /* 0x000fe40000764270 */
[----:B------:R-:W-:Y:S01]  /*12c50*/  F2FP.F16.F32.PACK_AB R28, RZ, R28 ;  /* 0x0000001cff1c723e */ /* 0x000fe200000000ff */
[----:B------:R-:W-:Y:S01]  /*12c60*/  FMUL R30, R30, UR13 ;  /* 0x0000000d1e1e7c20 */ /* 0x000fe20008400000 */
[----:B------:R-:W-:Y:S01]  /*12c70*/  F2FP.F16.F32.PACK_AB R29, RZ, R29 ;  /* 0x0000001dff1d723e */ /* 0x000fe200000000ff */
[----:B------:R-:W-:Y:S01]  /*12c80*/  @P6 STG.E.U16 desc[UR14][R4.64+0x2], R27 ;  /* 0x0000021b04006986 */ /* 0x000fe2000c10150e */
[----:B------:R-:W-:-:S03]  /*12c90*/  ISETP.GT.AND P6, PT, R0, 0x9, P0 ;  /* 0x000000090000780c */ /* 0x000fc600007c4270 */
[----:B------:R-:W-:Y:S01]  /*12ca0*/  @P5 STG.E.U16 desc[UR14][R2.64+0x10], R28 ;  /* 0x0000101c02005986 */ /* 0x000fe2000c10150e */
[C---:B------:R-:W-:Y:S01]  /*12cb0*/  ISETP.GT.AND P5, PT, R0.reuse, 0x10, P2 ;  /* 0x000000100000780c */ /* 0x040fe200017a4270 */
[----:B------:R-:W-:Y:S01]  /*12cc0*/  FMUL R31, R31, UR13 ;  /* 0x0000000d1f1f7c20 */ /* 0x000fe20008400000 */
[----:B------:R-:W-:Y:S01]  /*12cd0*/  F2FP.F16.F32.PACK_AB R30, RZ, R30 ;  /* 0x0000001eff1e723e */ /* 0x000fe200000000ff */
[----:B------:R-:W-:Y:S01]  /*12ce0*/  @P4 STG.E.U16 desc[UR14][R2.64+0x12], R29 ;  /* 0x0000121d02004986 */ /* 0x000fe2000c10150e */
[----:B------:R-:W-:Y:S01]  /*12cf0*/  ISETP.GT.AND P4, PT, R0, 0x11, P2 ;  /* 0x000000110000780c */ /* 0x000fe20001784270 */
[----:B------:R-:W-:Y:S01]  /*12d00*/  FMUL R32, R32, UR13 ;  /* 0x0000000d20207c20 */ /* 0x000fe20008400000 */
[----:B------:R-:W-:Y:S01]  /*12d10*/  FMUL R33, R33, UR13 ;  /* 0x0000000d21217c20 */ /* 0x000fe20008400000 */
[----:B------:R-:W-:Y:S01]  /*12d20*/  @P3 STG.E.U16 desc[UR14][R4.64+0x10], R30 ;  /* 0x0000101e04003986 */ /* 0x000fe2000c10150e */
[----:B------:R-:W-:Y:S02]  /*12d30*/  F2FP.F16.F32.PACK_AB R31, RZ, R31 ;  /* 0x0000001fff1f723e */ /* 0x000fe400000000ff */
[----:B------:R-:W-:-:S02]  /*12d40*/  ISETP.GT.AND P3, PT, R0, 0x10, P0 ;  /* 0x000000100000780c */ /* 0x000fc40000764270 */
[----:B------:R-:W-:Y:S01]  /*12d50*/  F2FP.F16.F32.PACK_AB R32, RZ, R32 ;  /* 0x00000020ff20723e */ /* 0x000fe200000000ff */
[----:B------:R-:W-:Y:S01]  /*12d60*/  FMUL R34, R34, UR13 ;  /* 0x0000000d22227c20 */ /* 0x000fe20008400000 */
[----:B------:R-:W-:Y:S01]  /*12d70*/  F2FP.F16.F32.PACK_AB R33, RZ, R33 ;  /* 0x00000021ff21723e */ /* 0x000fe200000000ff */
[----:B------:R-:W-:Y:S01]  /*12d80*/  @P6 STG.E.U16 desc[UR14][R4.64+0x12], R31 ;  /* 0x0000121f04006986 */ /* 0x000fe2000c10150e */
[----:B------:R-:W-:-:S03]  /*12d90*/  ISETP.GT.AND P6, PT, R0, 0x11, P0 ;  /* 0x000000110000780c */ /* 0x000fc600007c4270 */
[----:B------:R-:W-:Y:S01]  /*12da0*/  @P5 STG.E.U16 desc[UR14][R2.64+0x20], R32 ;  /* 0x0000202002005986 */ /* 0x000fe2000c10150e */
[----:B------:R-:W-:-:S03]  /*12db0*/  F2FP.F16.F32.PACK_AB R34, RZ, R34 ;  /* 0x00000022ff22723e */ /* 0x000fc600000000ff */
[----:B------:R-:W-:Y:S01]  /*12dc0*/  @P4 STG.E.U16 desc[UR14][R2.64+0x22], R33 ;  /* 0x0000222102004986 */ /* 0x000fe2000c10150e */
[C---:B------:R-:W-:Y:S01]  /*12dd0*/  ISETP.GT.AND P4, PT, R0.reuse, 0x18, P2 ;  /* 0x000000180000780c */ /* 0x040fe20001784270 */
[----:B------:R-:W-:Y:S01]  /*12de0*/  FMUL R35, R35, UR13 ;  /* 0x0000000d23237c20 */ /* 0x000fe20008400000 */
[----:B------:R-:W-:Y:S01]  /*12df0*/  ISETP.GT.AND P5, PT, R0, 0x19, P2 ;  /* 0x000000190000780c */ /* 0x000fe200017a4270 */
[----:B------:R-:W-:Y:S01]  /*12e00*/  FMUL R36, R36, UR13 ;  /* 0x0000000d24247c20 */ /* 0x000fe20008400000 */
[----:B------:R-:W-:Y:S01]  /*12e10*/  FMUL R37, R37, UR13 ;  /* 0x0000000d25257c20 */ /* 0x000fe20008400000 */
[----:B------:R-:W-:Y:S01]  /*12e20*/  @P3 STG.E.U16 desc[UR14][R4.64+0x20], R34 ;  /* 0x0000202204003986 */ /* 0x000fe2000c10150e */
[----:B------:R-:W-:Y:S02]  /*12e30*/  ISETP.GT.AND P3, PT, R0, 0x18, P0 ;  /* 0x000000180000780c */ /* 0x000fe40000764270 */
[----:B------:R-:W-:Y:S01]  /*12e40*/  F2FP.F16.F32.PACK_AB R35, RZ, R35 ;  /* 0x00000023ff23723e */ /* 0x000fe200000000ff */
[----:B------:R-:W-:Y:S01]  /*12e50*/  FMUL R38, R38, UR13 ;  /* 0x0000000d26267c20 */ /* 0x000fe20008400000 */
[----:B------:R-:W-:-:S02]  /*12e60*/  F2FP.F16.F32.PACK_AB R36, RZ, R36 ;  /* 0x00000024ff24723e */ /* 0x000fc400000000ff */
[----:B------:R-:W-:Y:S01]  /*12e70*/  F2FP.F16.F32.PACK_AB R37, RZ, R37 ;  /* 0x00000025ff25723e */ /* 0x000fe200000000ff */
[----:B------:R-:W-:Y:S01]  /*12e80*/  @P6 STG.E.U16 desc[UR14][R4.64+0x22], R35 ;  /* 0x0000222304006986 */ /* 0x000fe2000c10150e */
[----:B------:R-:W-:-:S03]  /*12e90*/  F2FP.F16.F32.PACK_AB R38, RZ, R38 ;  /* 0x00000026ff26723e */ /* 0x000fc600000000ff */
[----:B------:R-:W-:Y:S01]  /*12ea0*/  @P4 STG.E.U16 desc[UR14][R2.64+0x30], R36 ;  /* 0x0000302402004986 */ /* 0x000fe2000c10150e */
[C---:B------:R-:W-:Y:S02]  /*12eb0*/  ISETP.GT.AND P4, PT, R0.reuse, 0x19, P0 ;  /* 0x000000190000780c */ /* 0x040fe40000784270 */
[C---:B------:R-:W-:Y:S01]  /*12ec0*/  ISETP.GT.AND P6, PT, R0.reuse, 0x20, P2 ;  /* 0x000000200000780c */ /* 0x040fe200017c4270 */
[----:B------:R-:W-:Y:S01]  /*12ed0*/  @P5 STG.E.U16 desc[UR14][R2.64+0x32], R37 ;  /* 0x0000322502005986 */ /* 0x000fe2000c10150e */
[----:B------:R-:W-:Y:S01]  /*12ee0*/  ISETP.GT.AND P5, PT, R0, 0x21, P2 ;  /* 0x000000210000780c */ /* 0x000fe200017a4270 */
[----:B------:R-:W-:Y:S01]  /*12ef0*/  FMUL R39, R39, UR13 ;  /* 0x0000000d27277c20 */ /* 0x000fe20008400000 */
[----:B------:R-:W-:Y:S01]  /*12f00*/  FMUL R40, R40, UR13 ;  /* 0x0000000d28287c20 */ /* 0x000fe20008400000 */
[----:B------:R-:W-:Y:S01]  /*12f10*/  FMUL R41, R41, UR13 ;  /* 0x0000000d29297c20 */ /* 0x000fe20008400000 */
[----:B------:R-:W-:Y:S01]  /*12f20*/  @P3 STG.E.U16 desc[UR14][R4.64+0x30], R38 ;  /* 0x0000302604003986 */ /* 0x000fe2000c10150e */
[----:B------:R-:W-:Y:S01]  /*12f30*/  ISETP.GT.AND P3, PT, R0, 0x20, P0 ;  /* 0x000000200000780c */ /* 0x000fe20000764270 */
[----:B------:R-:W-:Y:S01]  /*12f40*/  FMUL R42, R42, UR13 ;  /* 0x0000000d2a2a7c20 */ /* 0x000fe20008400000 */
[----:B------:R-:W-:-:S02]  /*12f50*/  F2FP.F16.F32.PACK_AB R39, RZ, R39 ;  /* 0x00000027ff27723e */ /* 0x000fc400000000ff */
[----:B------:R-:W-:Y:S02]  /*12f60*/  F2FP.F16.F32.PACK_AB R40, RZ, R40 ;  /* 0x00000028ff28723e */ /* 0x000fe400000000ff */
[----:B------:R-:W-:Y:S01]  /*12f70*/  F2FP.F16.F32.PACK_AB R41, RZ, R41 ;  /* 0x00000029ff29723e */ /* 0x000fe200000000ff */
[----:B------:R-:W-:Y:S01]  /*12f80*/  @P4 STG.E.U16 desc[UR14][R4.64+0x32], R39 ;  /* 0x0000322704004986 */ /* 0x000fe2000c10150e */
[----:B------:R-:W-:Y:S02]  /*12f90*/  F2FP.F16.F32.PACK_AB R42, RZ, R42 ;  /* 0x0000002aff2a723e */ /* 0x000fe400000000ff */
        /* <DEDUP_REMOVED lines=31> */
[----:B------:R-:W-:-:S03]  /*13190*/  F2FP.F16.F32.PACK_AB R50, RZ, R50 ;  /* 0x00000032ff32723e */ /* 0x000fc600000000ff */
[----:B------:R-:W-:Y:S01]  /*131a0*/  @P6 STG.E.U16 desc[UR14][R2.64+0x60], R48 ;  /* 0x0000603002006986 */ /* 0x000fe2000c10150e */
[----:B--2---:R-:W-:-:S03]  /*131b0*/  IADD3.X R7, R3, UR8, RZ, P1, !PT ;  /* 0x0000000803077c10 */ /* 0x004fc60008ffe4ff */
[----:B------:R-:W-:Y:S01]  /*131c0*/  @P5 STG.E.U16 desc[UR14][R2.64+0x62], R49 ;  /* 0x0000623102005986 */ /* 0x000fe2000c10150e */
[C---:B------:R-:W-:Y:S02]  /*131d0*/  ISETP.GT.AND P5, PT, R0.reuse, 0x31, P0 ;  /* 0x000000310000780c */ /* 0x040fe400007a4270 */
[C---:B------:R-:W-:Y:S01]  /*131e0*/  ISETP.GT.AND P1, PT, R0.reuse, 0x38, P0 ;  /* 0x000000380000780c */ /* 0x040fe20000724270 */
[----:B------:R1:W-:Y:S01]  /*131f0*/  @P3 STG.E.U16 desc[UR14][R4.64+0x60], R50 ;  /* 0x0000603204003986 */ /* 0x0003e2000c10150e */
[C---:B------:R-:W-:Y:S02]  /*13200*/  ISETP.GT.AND P3, PT, R0.reuse, 0x39, P0 ;  /* 0x000000390000780c */ /* 0x040fe40000764270 */
[C---:B------:R-:W-:Y:S01]  /*13210*/  ISETP.GT.AND P6, PT, R0.reuse, 0x38, P2 ;  /* 0x000000380000780c */ /* 0x040fe200017c4270 */
[----:B------:R-:W-:Y:S01]  /*13220*/  FMUL R51, R51, UR13 ;  /* 0x0000000d33337c20 */ /* 0x000fe20008400000 */
[----:B------:R-:W-:Y:S01]  /*13230*/  ISETP.GT.AND P4, PT, R0, 0x39, P2 ;  /* 0x000000390000780c */ /* 0x000fe20001784270 */
[----:B------:R-:W-:Y:S01]  /*13240*/  FMUL R52, R52, UR13 ;  /* 0x0000000d34347c20 */ /* 0x000fe20008400000 */
[----:B------:R-:W-:Y:S01]  /*13250*/  FMUL R53, R53, UR13 ;  /* 0x0000000d35357c20 */ /* 0x000fe20008400000 */
[----:B------:R-:W-:Y:S01]  /*13260*/  FMUL R54, R54, UR13 ;  /* 0x0000000d36367c20 */ /* 0x000fe20008400000 */
[----:B------:R-:W-:Y:S01]  /*13270*/  FMUL R55, R55, UR13 ;  /* 0x0000000d37377c20 */ /* 0x000fe20008400000 */
[----:B------:R-:W-:Y:S01]  /*13280*/  F2FP.F16.F32.PACK_AB R51, RZ, R51 ;  /* 0x00000033ff33723e */ /* 0x000fe200000000ff */
[----:B------:R-:W-:Y:S01]  /*13290*/  @P5 IMAD.MOV.U32 R6, RZ, RZ, R4 ;  /* 0x000000ffff065224 */ /* 0x000fe200078e0004 */
[----:B------:R-:W-:Y:S01]  /*132a0*/  F2FP.F16.F32.PACK_AB R52, RZ, R52 ;  /* 0x00000034ff34723e */ /* 0x000fe200000000ff */
[C---:B-1----:R-:W-:Y:S01]  /*132b0*/  VIADD R4, R2.reuse, UR9 ;  /* 0x0000000902047c36 */ /* 0x042fe20008000000 */
[----:B------:R-:W-:Y:S01]  /*132c0*/  F2FP.F16.F32.PACK_AB R53, RZ, R53 ;  /* 0x00000035ff35723e */ /* 0x000fe200000000ff */
[----:B------:R-:W-:Y:S01]  /*132d0*/  @P1 IMAD.MOV.U32 R5, RZ, RZ, R7 ;  /* 0x000000ffff051224 */ /* 0x000fe200078e0007 */
[----:B------:R-:W-:Y:S01]  /*132e0*/  F2FP.F16.F32.PACK_AB R54, RZ, R54 ;  /* 0x00000036ff36723e */ /* 0x000fe200000000ff */
[----:B------:R-:W-:Y:S01]  /*132f0*/  VIADD R8, R2, UR9 ;  /* 0x0000000902087c36 */ /* 0x000fe20008000000 */
[----:B------:R-:W-:Y:S01]  /*13300*/  F2FP.F16.F32.PACK_AB R55, RZ, R55 ;  /* 0x00000037ff37723e */ /* 0x000fe200000000ff */
[----:B------:R-:W-:Y:S01]  /*13310*/  @P5 STG.E.U16 desc[UR14][R6.64+0x62], R51 ;  /* 0x0000623306005986 */ /* 0x000fe2000c10150e */
[----:B------:R-:W-:-:S03]  /*13320*/  @P3 MOV R9, R7 ;  /* 0x0000000700093202 */ /* 0x000fc60000000f00 */
[----:B------:R-:W-:Y:S04]  /*13330*/  @P6 STG.E.U16 desc[UR14][R2.64+0x70], R52 ;  /* 0x0000703402006986 */ /* 0x000fe8000c10150e */
[----:B------:R-:W-:Y:S04]  /*13340*/  @P4 STG.E.U16 desc[UR14][R2.64+0x72], R53 ;  /* 0x0000723502004986 */ /* 0x000fe8000c10150e */
[----:B------:R1:W-:Y:S01]  /*13350*/  @P1 STG.E.U16 desc[UR14][R4.64+0x70], R54 ;  /* 0x0000703604001986 */ /* 0x0003e2000c10150e */
[----:B------:R-:W-:-:S03]  /*13360*/  ISETP.GT.AND P1, PT, R0, 0x40, P0 ;  /* 0x000000400000780c */ /* 0x000fc60000724270 */
[----:B------:R2:W-:Y:S01]  /*13370*/  @P3 STG.E.U16 desc[UR14][R8.64+0x72], R55 ;  /* 0x0000723708003986 */ /* 0x0005e2000c10150e */
[C---:B------:R-:W-:Y:S02]  /*13380*/  ISETP.GT.AND P3, PT, R0.reuse, 0x41, P0 ;  /* 0x000000410000780c */ /* 0x040fe40000764270 */
[C---:B------:R-:W-:Y:S02]  /*13390*/  ISETP.GT.AND P4, PT, R0.reuse, 0x40, P2 ;  /* 0x000000400000780c */ /* 0x040fe40001784270 */
[----:B------:R-:W-:Y:S01]  /*133a0*/  ISETP.GT.AND P5, PT, R0, 0x41, P2 ;  /* 0x000000410000780c */ /* 0x000fe200017a4270 */
[----:B------:R-:W-:Y:S01]  /*133b0*/  FMUL R56, R56, UR13 ;  /* 0x0000000d38387c20 */ /* 0x000fe20008400000 */
[----:B------:R-:W-:Y:S01]  /*133c0*/  FMUL R57, R57, UR13 ;  /* 0x0000000d39397c20 */ /* 0x000fe20008400000 */
[----:B------:R-:W-:Y:S01]  /*133d0*/  FMUL R58, R58, UR13 ;  /* 0x0000000d3a3a7c20 */ /* 0x000fe20008400000 */
[----:B------:R-:W-:Y:S02]  /*133e0*/  FMUL R59, R59, UR13 ;  /* 0x0000000d3b3b7c20 */ /* 0x000fe40008400000 */
[----:B------:R-:W-:Y:S01]  /*133f0*/  F2FP.F16.F32.PACK_AB R56, RZ, R56 ;  /* 0x00000038ff38723e */ /* 0x000fe200000000ff */
[--C-:B-1----:R-:W-:Y:S01]  /*13400*/  @P1 IMAD.MOV.U32 R5, RZ, RZ, R7.reuse ;  /* 0x000000ffff051224 */ /* 0x102fe200078e0007 */
[----:B------:R-:W-:Y:S01]  /*13410*/  F2FP.F16.F32.PACK_AB R57, RZ, R57 ;  /* 0x00000039ff39723e */ /* 0x000fe200000000ff */
[----:B--2---:R-:W-:Y:S01]  /*13420*/  @P3 IMAD.MOV.U32 R9, RZ, RZ, R7 ;  /* 0x000000ffff093224 */ /* 0x004fe200078e0007 */
[----:B------:R-:W-:-:S02]  /*13430*/  F2FP.F16.F32.PACK_AB R58, RZ, R58 ;  /* 0x0000003aff3a723e */ /* 0x000fc400000000ff */
[----:B------:R-:W-:Y:S01]  /*13440*/  F2FP.F16.F32.PACK_AB R59, RZ, R59 ;  /* 0x0000003bff3b723e */ /* 0x000fe200000000ff */
        /* <DEDUP_REMOVED lines=18> */
[----:B------:R-:W-:Y:S01]  /*13570*/  @P4 STG.E.U16 desc[UR14][R2.64+0x90], R60 ;  /* 0x0000903c02004986 */ /* 0x000fe2000c10150e */
[----:B------:R-:W-:-:S03]  /*13580*/  ISETP.GT.AND P4, PT, R0, 0x50, P2 ;  /* 0x000000500000780c */ /* 0x000fc60001784270 */
[----:B------:R-:W-:Y:S01]  /*13590*/  @P5 STG.E.U16 desc[UR14][R2.64+0x92], R61 ;  /* 0x0000923d02005986 */ /* 0x000fe2000c10150e */
[----:B------:R-:W-:-:S03]  /*135a0*/  FMUL R64, R64, UR13 ;  /* 0x0000000d40407c20 */ /* 0x000fc60008400000 */
[----:B------:R1:W-:Y:S01]  /*135b0*/  @P1 STG.E.U16 desc[UR14][R4.64+0x90], R62 ;  /* 0x0000903e04001986 */ /* 0x0003e2000c10150e */
[----:B------:R-:W-:-:S03]  /*135c0*/  ISETP.GT.AND P1, PT, R0, 0x50, P0 ;  /* 0x000000500000780c */ /* 0x000fc60000724270 */
[----:B------:R2:W-:Y:S01]  /*135d0*/  @P3 STG.E.U16 desc[UR14][R8.64+0x92], R63 ;  /* 0x0000923f08003986 */ /* 0x0005e2000c10150e */
        /* <DEDUP_REMOVED lines=8> */
[----:B------:R-:W-:Y:S01]  /*13660*/  ISETP.GT.AND P4, PT, R0, 0x58, P2 ;  /* 0x000000580000780c */ /* 0x000fe20001784270 */
[--C-:B-1----:R-:W-:Y:S01]  /*13670*/  @P1 IMAD.MOV.U32 R5, RZ, RZ, R7.reuse ;  /* 0x000000ffff051224 */ /* 0x102fe200078e0007 */
[----:B------:R-:W-:Y:S01]  /*13680*/  F2FP.F16.F32.PACK_AB R66, RZ, R66 ;  /* 0x00000042ff42723e */ /* 0x000fe200000000ff */
[----:B--2---:R-:W-:Y:S01]  /*13690*/  @P3 IMAD.MOV.U32 R9, RZ, RZ, R7 ;  /* 0x000000ffff093224 */ /* 0x004fe200078e0007 */
[----:B------:R-:W-:Y:S01]  /*136a0*/  F2FP.F16.F32.PACK_AB R67, RZ, R67 ;  /* 0x00000043ff43723e */ /* 0x000fe200000000ff */
[----:B------:R-:W-:Y:S01]  /*136b0*/  FMUL R68, R68, UR13 ;  /* 0x0000000d44447c20 */ /* 0x000fe20008400000 */
[----:B------:R-:W-:Y:S04]  /*136c0*/  @P5 STG.E.U16 desc[UR14][R2.64+0xa2], R65 ;  /* 0x0000a24102005986 */ /* 0x000fe8000c10150e */
[----:B------:R1:W-:Y:S01]  /*136d0*/  @P1 STG.E.U16 desc[UR14][R4.64+0xa0], R66 ;  /* 0x0000a04204001986 */ /* 0x0003e2000c10150e */
[----:B------:R-:W-:-:S02]  /*136e0*/  ISETP.GT.AND P1, PT, R0, 0x58, P0 ;  /* 0x000000580000780c */ /* 0x000fc40000724270 */
[----:B------:R-:W-:Y:S01]  /*136f0*/  F2FP.F16.F32.PACK_AB R68, RZ, R68 ;  /* 0x00000044ff44723e */ /* 0x000fe200000000ff */
[----:B------:R2:W-:Y:S01]  /*13700*/  @P3 STG.E.U16 desc[UR14][R8.64+0xa2], R67 ;  /* 0x0000a24308003986 */ /* 0x0005e2000c10150e */
[C---:B------:R-:W-:Y:S02]  /*13710*/  ISETP.GT.AND P3, PT, R0.reuse, 0x59, P0 ;  /* 0x000000590000780c */ /* 0x040fe40000764270 */
[C---:B------:R-:W-:Y:S01]  /*13720*/  ISETP.GT.AND P5, PT, R0.reuse, 0x59, P2 ;  /* 0x000000590000780c */ /* 0x040fe200017a4270 */
[----:B------:R-:W-:Y:S01]  /*13730*/  FMUL R69, R69, UR13 ;  /* 0x0000000d45457c20 */ /* 0x000fe20008400000 */
[----:B------:R-:W-:Y:S01]  /*13740*/  @P4 STG.E.U16 desc[UR14][R2.64+0xb0], R68 ;  /* 0x0000b04402004986 */ /* 0x000fe2000c10150e */
[----:B------:R-:W-:Y:S01]  /*13750*/  ISETP.GT.AND P4, PT, R0, 0x60, P2 ;  /* 0x000000600000780c */ /* 0x000fe20001784270 */
[----:B------:R-:W-:Y:S01]  /*13760*/  FMUL R70, R70, UR13 ;  /* 0x0000000d46467c20 */ /* 0x000fe20008400000 */
[----:B------:R-:W-:Y:S01]  /*13770*/  FMUL R71, R71, UR13 ;  /* 0x0000000d47477c20 */ /* 0x000fe20008400000 */
[----:B------:R-:W-:Y:S01]  /*13780*/  FMUL R72, R72, UR13 ;  /* 0x0000000d48487c20 */ /* 0x000fe20008400000 */
[----:B------:R-:W-:Y:S01]  /*13790*/  F2FP.F16.F32.PACK_AB R69, RZ, R69 ;  /* 0x00000045ff45723e */ /* 0x000fe200000000ff */
[----:B-1----:R-:W-:Y:S01]  /*137a0*/  @P1 IMAD.MOV.U32 R5, RZ, RZ, R7 ;  /* 0x000000ffff051224 */ /* 0x002fe200078e0007 */
[----:B------:R-:W-:-:S02]  /*137b0*/  F2FP.F16.F32.PACK_AB R70, RZ, R70 ;  /* 0x00000046ff46723e */ /* 0x000fc400000000ff */
[----:B------:R-:W-:Y:S01]  /*137c0*/  F2FP.F16.F32.PACK_AB R71, RZ, R71 ;  /* 0x00000047ff47723e */ /* 0x000fe200000000ff */
[----:B--2---:R-:W-:Y:S01]  /*137d0*/  @P3 IMAD.MOV.U32 R9, RZ, RZ, R7 ;  /* 0x000000ffff093224 */ /* 0x004fe200078e0007 */
[----:B------:R-:W-:Y:S01]  /*137e0*/  F2FP.F16.F32.PACK_AB R72, RZ, R72 ;  /* 0x00000048ff48723e */ /* 0x000fe200000000ff */
[----:B------:R-:W-:Y:S01]  /*137f0*/  @P5 STG.E.U16 desc[UR14][R2.64+0xb2], R69 ;  /* 0x0000b24502005986 */ /* 0x000fe2000c10150e */
[C---:B------:R-:W-:Y:S01]  /*13800*/  ISETP.GT.AND P5, PT, R0.reuse, 0x61, P2 ;  /* 0x000000610000780c */ /* 0x040fe200017a4270 */
[----:B------:R-:W-:Y:S02]  /*13810*/  FMUL R73, R73, UR13 ;  /* 0x0000000d49497c20 */ /* 0x000fe40008400000 */
[----:B------:R1:W-:Y:S04]  /*13820*/  @P1 STG.E.U16 desc[UR14][R4.64+0xb0], R70 ;  /* 0x0000b04604001986 */ /* 0x0003e8000c10150e */
[----:B------:R2:W-:Y:S01]  /*13830*/  @P3 STG.E.U16 desc[UR14][R8.64+0xb2], R71 ;  /* 0x0000b24708003986 */ /* 0x0005e2000c10150e */
[----:B------:R-:W-:-:S03]  /*13840*/  ISETP.GT.AND P3, PT, R0, 0x60, P0 ;  /* 0x000000600000780c */ /* 0x000fc60000764270 */
[----:B------:R-:W-:Y:S01]  /*13850*/  @P4 STG.E.U16 desc[UR14][R2.64+0xc0], R72 ;  /* 0x0000c04802004986 */ /* 0x000fe2000c10150e */
[----:B------:R-:W-:Y:S02]  /*13860*/  ISETP.GT.AND P4, PT, R0, 0x61, P0 ;  /* 0x000000610000780c */ /* 0x000fe40000784270 */
[----:B------:R-:W-:Y:S01]  /*13870*/  F2FP.F16.F32.PACK_AB R73, RZ, R73 ;  /* 0x00000049ff49723e */ /* 0x000fe200000000ff */
[----:B------:R-:W-:Y:S01]  /*13880*/  FMUL R74, R74, UR13 ;  /* 0x0000000d4a4a7c20 */ /* 0x000fe20008400000 */
[----:B------:R-:W-:Y:S01]  /*13890*/  FMUL R75, R75, UR13 ;  /* 0x0000000d4b4b7c20 */ /* 0x000fe20008400000 */
[C---:B------:R-:W-:Y:S02]  /*138a0*/  ISETP.GT.AND P1, PT, R0.reuse, 0x69, P2 ;  /* 0x000000690000780c */ /* 0x040fe40001724270 */
[----:B------:R-:W-:Y:S01]  /*138b0*/  @P5 STG.E.U16 desc[UR14][R2.64+0xc2], R73 ;  /* 0x0000c24902005986 */ /* 0x000fe2000c10150e */
[----:B------:R-:W-:Y:S01]  /*138c0*/  ISETP.GT.AND P5, PT, R0, 0x68, P2 ;  /* 0x000000680000780c */ /* 0x000fe200017a4270 */
[----:B-1----:R-:W-:Y:S01]  /*138d0*/  @P3 IMAD.MOV.U32 R5, RZ, RZ, R7 ;  /* 0x000000ffff053224 */ /* 0x002fe200078e0007 */
[----:B------:R-:W-:Y:S01]  /*138e0*/  F2FP.F16.F32.PACK_AB R74, RZ, R74 ;  /* 0x0000004aff4a723e */ /* 0x000fe200000000ff */
[----:B------:R-:W-:Y:S01]  /*138f0*/  FMUL R76, R76, UR13 ;  /* 0x0000000d4c4c7c20 */ /* 0x000fe20008400000 */
[----:B------:R-:W-:Y:S01]  /*13900*/  F2FP.F16.F32.PACK_AB R75, RZ, R75 ;  /* 0x0000004bff4b723e */ /* 0x000fe200000000ff */
[----:B------:R-:W-:Y:S01]  /*13910*/  FMUL R77, R77, UR13 ;  /* 0x0000000d4d4d7c20 */ /* 0x000fe20008400000 */
[----:B--2---:R-:W-:Y:S01]  /*13920*/  @P4 MOV R9, R7 ;  /* 0x0000000700094202 */ /* 0x004fe20000000f00 */
[----:B------:R1:W-:Y:S01]  /*13930*/  @P3 STG.E.U16 desc[UR14][R4.64+0xc0], R74 ;  /* 0x0000c04a04003986 */ /* 0x0003e2000c10150e */
[----:B------:R-:W-:-:S02]  /*13940*/  F2FP.F16.F32.PACK_AB R76, RZ, R76 ;  /* 0x0000004cff4c723e */ /* 0x000fc400000000ff */
[C---:B------:R-:W-:Y:S01]  /*13950*/  ISETP.GT.AND P3, PT, R0.reuse, 0x68, P0 ;  /* 0x000000680000780c */ /* 0x040fe20000764270 */
[----:B------:R2:W-:Y:S01]  /*13960*/  @P4 STG.E.U16 desc[UR14][R8.64+0xc2], R75 ;  /* 0x0000c24b08004986 */ /* 0x0005e2000c10150e */
[----:B------:R-:W-:Y:S02]  /*13970*/  F2FP.F16.F32.PACK_AB R77, RZ, R77 ;  /* 0x0000004dff4d723e */ /* 0x000fe400000000ff */
[----:B------:R-:W-:Y:S01]  /*13980*/  ISETP.GT.AND P4, PT, R0, 0x69, P0 ;  /* 0x000000690000780c */ /* 0x000fe20000784270 */
[----:B------:R-:W-:Y:S01]  /*13990*/  @P5 STG.E.U16 desc[UR14][R2.64+0xd0], R76 ;  /* 0x0000d04c02005986 */ /* 0x000fe2000c10150e */
[----:B------:R-:W-:-:S03]  /*139a0*/  FMUL R78, R78, UR13 ;  /* 0x0000000d4e4e7c20 */ /* 0x000fc60008400000 */
[----:B------:R-:W-:Y:S01]  /*139b0*/  @P1 STG.E.U16 desc[UR14][R2.64+0xd2], R77 ;  /* 0x0000d24d02001986 */ /* 0x000fe2000c10150e */
[----:B------:R-:W-:Y:S01]  /*139c0*/  ISETP.GT.AND P1, PT, R0, 0x70, P2 ;  /* 0x000000700000780c */ /* 0x000fe20001724270 */
[----:B------:R-:W-:Y:S01]  /*139d0*/  FMUL R79, R79, UR13 ;  /* 0x0000000d4f4f7c20 */ /* 0x000fe20008400000 */
[----:B------:R-:W-:Y:S01]  /*139e0*/  FMUL R80, R80, UR13 ;  /* 0x0000000d50507c20 */ /* 0x000fe20008400000 */
[----:B------:R-:W-:Y:S01]  /*139f0*/  F2FP.F16.F32.PACK_AB R78, RZ, R78 ;  /* 0x0000004eff4e723e */ /* 0x000fe200000000ff */
[--C-:B-1----:R-:W-:Y:S02]  /*13a00*/  @P3 IMAD.MOV.U32 R5, RZ, RZ, R7.reuse ;  /* 0x000000ffff053224 */ /* 0x102fe400078e0007 */
[----:B------:R-:W-:Y:S01]  /*13a10*/  F2FP.F16.F32.PACK_AB R79, RZ, R79 ;  /* 0x0000004fff4f723e */ /* 0x000fe200000000ff */
[----:B--2---:R-:W-:Y:S01]  /*13a20*/  @P4 IMAD.MOV.U32 R9, RZ, RZ, R7 ;  /* 0x000000ffff094224 */ /* 0x004fe200078e0007 */
[----:B------:R-:W-:Y:S01]  /*13a30*/  F2FP.F16.F32.PACK_AB R80, RZ, R80 ;  /* 0x00000050ff50723e */ /* 0x000fe200000000ff */
[----:B------:R1:W-:Y:S01]  /*13a40*/  @P3 STG.E.U16 desc[UR14][R4.64+0xd0], R78 ;  /* 0x0000d04e04003986 */ /* 0x0003e2000c10150e */
[----:B------:R-:W-:-:S02]  /*13a50*/  ISETP.GT.AND P6, PT, R0, 0x70, P0 ;  /* 0x000000700000780c */ /* 0x000fc400007c4270 */
[C---:B------:R-:W-:Y:S01]  /*13a60*/  ISETP.GT.AND P5, PT, R0.reuse, 0x71, P0 ;  /* 0x000000710000780c */ /* 0x040fe200007a4270 */
        /* <DEDUP_REMOVED lines=9> */
[----:B------:R-:W-:Y:S01]  /*13b00*/  FMUL R84, R84, UR13 ;  /* 0x0000000d54547c20 */ /* 0x000fe20008400000 */
[----:B------:R-:W-:Y:S01]  /*13b10*/  ISETP.GT.AND P0, PT, R0, 0x79, P0 ;  /* 0x000000790000780c */ /* 0x000fe20000704270 */
[----:B------:R-:W-:Y:S01]  /*13b20*/  FMUL R85, R85, UR13 ;  /* 0x0000000d55557c20 */ /* 0x000fe20008400000 */
[----:B------:R-:W-:Y:S01]  /*13b30*/  FMUL R86, R86, UR13 ;  /* 0x0000000d56567c20 */ /* 0x000fe20008400000 */
[----:B------:R-:W-:Y:S01]  /*13b40*/  F2FP.F16.F32.PACK_AB R81, RZ, R81 ;  /* 0x00000051ff51723e */ /* 0x000fe200000000ff */
[----:B-1----:R-:W-:Y:S01]  /*13b50*/  @P6 IMAD.MOV.U32 R5, RZ, RZ, R7 ;  /* 0x000000ffff056224 */ /* 0x002fe200078e0007 */
[----:B------:R-:W-:Y:S01]  /*13b60*/  F2FP.F16.F32.PACK_AB R82, RZ, R82 ;  /* 0x00000052ff52723e */ /* 0x000fe200000000ff */
[--C-:B------:R-:W-:Y:S01]  /*13b70*/  @P3 IMAD.MOV.U32 R10, RZ, RZ, R2.reuse ;  /* 0x000000ffff0a3224 */ /* 0x100fe200078e0002 */
[----:B------:R-:W-:Y:S01]  /*13b80*/  F2FP.F16.F32.PACK_AB R83, RZ, R83 ;  /* 0x00000053ff53723e */ /* 0x000fe200000000ff */
[--C-:B------:R-:W-:Y:S01]  /*13b90*/  @P3 IMAD.MOV.U32 R11, RZ, RZ, R3.reuse ;  /* 0x000000ffff0b3224 */ /* 0x100fe200078e0003 */
[----:B--2---:R-:W-:Y:S01]  /*13ba0*/  @P5 MOV R9, R7 ;  /* 0x0000000700095202 */ /* 0x004fe20000000f00 */
[----:B------:R-:W-:Y:S01]  /*13bb0*/  @P2 IMAD.MOV.U32 R12, RZ, RZ, R2 ;  /* 0x000000ffff0c2224 */ /* 0x000fe200078e0002 */
[----:B------:R-:W-:Y:S01]  /*13bc0*/  F2FP.F16.F32.PACK_AB R84, RZ, R84 ;  /* 0x00000054ff54723e */ /* 0x000fe200000000ff */
[----:B------:R-:W-:Y:S01]  /*13bd0*/  @P2 IMAD.MOV.U32 R13, RZ, RZ, R3 ;  /* 0x000000ffff0d2224 */ /* 0x000fe200078e0003 */
[----:B------:R-:W-:Y:S01]  /*13be0*/  F2FP.F16.F32.PACK_AB R85, RZ, R85 ;  /* 0x00000055ff55723e */ /* 0x000fe200000000ff */
[----:B------:R-:W-:Y:S01]  /*13bf0*/  VIADD R14, R2, UR9 ;  /* 0x00000009020e7c36 */ /* 0x000fe20008000000 */
[----:B------:R3:W-:Y:S01]  /*13c00*/  @P1 STG.E.U16 desc[UR14][R2.64+0xe2], R81 ;  /* 0x0000e25102001986 */ /* 0x0007e2000c10150e */
[----:B------:R-:W-:Y:S01]  /*13c10*/  F2FP.F16.F32.PACK_AB R86, RZ, R86 ;  /* 0x00000056ff56723e */ /* 0x000fe200000000ff */
[----:B------:R-:W-:-:S02]  /*13c20*/  @P4 IMAD.MOV.U32 R15, RZ, RZ, R7 ;  /* 0x000000ffff0f4224 */ /* 0x000fc400078e0007 */
[----:B------:R3:W-:Y:S01]  /*13c30*/  @P6 STG.E.U16 desc[UR14][R4.64+0xe0], R82 ;  /* 0x0000e05204006986 */ /* 0x0007e2000c10150e */
[----:B------:R-:W-:-:S03]  /*13c40*/  VIADD R16, R2, UR9 ;  /* 0x0000000902107c36 */ /* 0x000fc60008000000 */
[----:B------:R3:W-:Y:S04]  /*13c50*/  @P5 STG.E.U16 desc[UR14][R8.64+0xe2], R83 ;  /* 0x0000e25308005986 */ /* 0x0007e8000c10150e */
[----:B------:R3:W-:Y:S04]  /*13c60*/  @P3 STG.E.U16 desc[UR14][R10.64+0xf0], R84 ;  /* 0x0000f0540a003986 */ /* 0x0007e8000c10150e */
[----:B------:R3:W-:Y:S01]  /*13c70*/  @P2 STG.E.U16 desc[UR14][R12.64+0xf2], R85 ;  /* 0x0000f2550c002986 */ /* 0x0007e2000c10150e */
[----:B------:R-:W-:-:S03]  /*13c80*/  FMUL R87, R87, UR13 ;  /* 0x0000000d57577c20 */ /* 0x000fc60008400000 */
[----:B------:R3:W-:Y:S01]  /*13c90*/  @P4 STG.E.U16 desc[UR14][R14.64+0xf0], R86 ;  /* 0x0000f0560e004986 */ /* 0x0007e2000c10150e */
[----:B------:R-:W-:Y:S05]  /*13ca0*/  @!P0 EXIT ;  /* 0x000000000000894d */ /* 0x000fea0003800000 */
[----:B------:R-:W-:Y:S01]  /*13cb0*/  F2FP.F16.F32.PACK_AB R87, RZ, R87 ;  /* 0x00000057ff57723e */ /* 0x000fe200000000ff */
[----:B------:R-:W-:-:S05]  /*13cc0*/  IMAD.MOV.U32 R17, RZ, RZ, R7 ;  /* 0x000000ffff117224 */ /* 0x000fca00078e0007 */
[----:B------:R-:W-:Y:S01]  /*13cd0*/  STG.E.U16 desc[UR14][R16.64+0xf2], R87 ;  /* 0x0000f25710007986 */ /* 0x000fe2000c10150e */
[----:B------:R-:W-:Y:S05]  /*13ce0*/  EXIT ;  /* 0x000000000000794d */ /* 0x000fea0003800000 */
.L_x_14:
[----:B------:R-:W-:-:S13]  /*13cf0*/  ISETP.NE.AND P0, PT, RZ, UR7, PT ;  /* 0x00000007ff007c0c */ /* 0x000fda000bf05270 */
[----:B------:R-:W-:Y:S05]  /*13d00*/  @P0 EXIT ;  /* 0x000000000000094d */ /* 0x000fea0003800000 */
[----:B------:R-:W-:-:S13]  /*13d10*/  ELECT P0, URZ, PT ;  /* 0x00000000003f782f */ /* 0x000fda0003800000 */
[----:B------:R-:W-:Y:S05]  /*13d20*/  @!P0 BRA `(.L_x_531) ;  /* 0x0000000800408947 */ /* 0x000fea0003800000 */
[----:B------:R-:W-:-:S06]  /*13d30*/  UISETP.GE.AND UP0, UPT, UR5, 0x1, UPT ;  /* 0x000000010500788c */ /* 0x000fcc000bf06270 */
[----:B------:R-:W-:-:S13]  /*13d40*/  PLOP3.LUT P0, PT, PT, PT, UP0, 0x80, 0x0 ;  /* 0x000000000000781c */ /* 0x000fda0003f0f008 */
[----:B------:R-:W-:Y:S05]  /*13d50*/  @!P0 BRA `(.L_x_531) ;  /* 0x0000000800348947 */ /* 0x000fea0003800000 */
[----:B------:R-:W0:Y:S01]  /*13d60*/  S2R R2, SR_CgaCtaId ;  /* 0x0000000000027919 */ /* 0x000e220000008800 */
[----:B------:R-:W-:Y:S01]  /*13d70*/  IMAD.SHL.U32 R20, R4, 0x100, RZ ;  /* 0x0000010004147824 */ /* 0x000fe200078e00ff */
[----:B------:R-:W-:Y:S01]  /*13d80*/  ULDC UR8, c[0x0][0x384] ;  /* 0x0000e10000087ab9 */ /* 0x000fe20000000800 */
[----:B------:R-:W-:Y:S01]  /*13d90*/  UIADD3 UR7, UR5, 0x1, URZ ;  /* 0x0000000105077890 */ /* 0x000fe2000fffe03f */
[----:B------:R-:W-:Y:S01]  /*13da0*/  LOP3.LUT P0, RZ, R9, 0x1f, RZ, 0xc0, !PT ;  /* 0x0000001f09ff7812 */ /* 0x000fe2000780c0ff */
[----:B------:R-:W-:Y:S01]  /*13db0*/  IMAD.SHL.U32 R19, R10, 0x80, RZ ;  /* 0x000000800a137824 */ /* 0x000fe200078e00ff */
[----:B------:R-:W-:Y:S01]  /*13dc0*/  ULDC UR9, c[0x0][0x388] ;  /* 0x0000e20000097ab9 */ /* 0x000fe20000000800 */
[----:B------:R-:W-:Y:S01]  /*13dd0*/  IMAD.U32 R3, RZ, RZ, UR6 ;  /* 0x00000006ff037e24 */ /* 0x000fe2000f8e00ff */
[C---:B------:R-:W-:Y:S01]  /*13de0*/  ISETP.NE.AND P1, PT, R7.reuse, RZ, PT ;  /* 0x000000ff0700720c */ /* 0x040fe20003f25270 */
[----:B------:R-:W-:Y:S01]  /*13df0*/  IMAD.HI.U32 R4, R20, UR8, RZ ;  /* 0x0000000814047c27 */ /* 0x000fe2000f8e00ff */
[----:B------:R-:W-:-:S02]  /*13e00*/  ISETP.NE.OR P0, PT, R7, RZ, !P0 ;  /* 0x000000ff0700720c */ /* 0x000fc40004705670 */
[----:B------:R-:W-:Y:S02]  /*13e10*/  CS2R R6, SRZ ;  /* 0x0000000000067805 */ /* 0x000fe4000001ff00 */
[----:B------:R-:W-:Y:S01]  /*13e20*/  CS2R R8, SRZ ;  /* 0x0000000000087805 */ /* 0x000fe2000001ff00 */
[----:B------:R-:W-:Y:S01]  /*13e30*/  IMAD.MOV.U32 R5, RZ, RZ, 0x1 ;  /* 0x00000001ff057424 */ /* 0x000fe200078e00ff */
[----:B------:R-:W-:Y:S01]  /*13e40*/  LOP3.LUT R3, R3, 0x2, RZ, 0xfc, !PT ;  /* 0x0000000203037812 */ /* 0x000fe200078efcff */
[----:B------:R-:W-:Y:S01]  /*13e50*/  IMAD.MOV.U32 R10, RZ, RZ, RZ ;  /* 0x000000ffff0a7224 */ /* 0x000fe200078e00ff */
[----:B------:R-:W-:Y:S01]  /*13e60*/  IADD3 R21, R19, 0x40, RZ ;  /* 0x0000004013157810 */ /* 0x000fe20007ffe0ff */
[----:B------:R-:W-:Y:S01]  /*13e70*/  IMAD.U32 R24, RZ, RZ, UR7 ;  /* 0x00000007ff187e24 */ /* 0x000fe2000f8e00ff */
[----:B------:R-:W-:Y:S01]  /*13e80*/  SHF.R.U32.HI R4, RZ, UR9, R4 ;  /* 0x00000009ff047c19 */ /* 0x000fe20008011604 */
[C---:B0-----:R-:W-:Y:S02]  /*13e90*/  IMAD.SHL.U32 R0, R2.reuse, 0x400, RZ ;  /* 0x0000040002007824 */ /* 0x041fe400078e00ff */
[----:B------:R-:W-:-:S03]  /*13ea0*/  IMAD.SHL.U32 R2, R2, 0x10, RZ ;  /* 0x0000001002027824 */ /* 0x000fc600078e00ff */
[----:B------:R-:W-:-:S07]  /*13eb0*/  LOP3.LUT R0, R0, 0x400, RZ, 0xc0, !PT ;  /* 0x0000040000007812 */ /* 0x000fce00078ec0ff */
.L_x_535:
[----:B------:R-:W0:Y:S01]  /*13ec0*/  S2R R12, SR_CgaCtaId ;  /* 0x00000000000c7919 */ /* 0x000e220000008800 */
[----:B------:R-:W-:-:S04]  /*13ed0*/  MOV R11, 0x400 ;  /* 0x00000400000b7802 */ /* 0x000fc80000000f00 */
[----:B0-----:R-:W-:Y:S02]  /*13ee0*/  LEA R14, R12, R11, 0x18 ;  /* 0x0000000b0c0e7211 */ /* 0x001fe400078ec0ff */
[----:B------:R-:W-:-:S03]  /*13ef0*/  SHF.L.U32 R11, R5, 0x1f, RZ ;  /* 0x0000001f050b7819 */ /* 0x000fc600000006ff */
[----:B------:R-:W-:-:S07]  /*13f00*/  IMAD R12, R7, 0x8, R14 ;  /* 0x00000008070c7824 */ /* 0x000fce00078e020e */
.L_x_532:
[----:B0-----:R0:W1:Y:S02]  /*13f10*/  SYNCS.PHASECHK.TRANS64.TRYWAIT P2, [R12+URZ+0x36048], R11 ;  /* 0x0360480b0c0075a7 */ /* 0x001064000804017f */
[----:B-1----:R-:W-:Y:S05]  /*13f20*/  @!P2 NANOSLEEP.SYNCS 0x989680 ;  /* 0x009896800000a95d */ /* 0x002fea0003900000 */
[----:B------:R-:W1:Y:S02]  /*13f30*/  @!P2 SYNCS.PHASECHK.TRANS64 P2, [R12+URZ+0x36048], R11 ;  /* 0x0360480b0c00a5a7 */ /* 0x000e64000804007f */
[----:B-1----:R-:W-:Y:S05]  /*13f40*/  @!P2 BRA `(.L_x_532) ;  /* 0xfffffffc00f0a947 */ /* 0x002fea000383ffff */
[----:B0-----:R-:W0:Y:S02]  /*13f50*/  @!P1 LDC R11, c[0x0][0x580] ;  /* 0x00016000ff0b9b82 */ /* 0x001e240000000800 */
[----:B0-----:R0:W-:Y:S02]  /*13f60*/  @!P1 SYNCS.ARRIVE.TRANS64 RZ, [R12+URZ+0x36000], R11 ;  /* 0x0360000b0cff99a7 */ /* 0x0011e4000800003f */
[----:B0-----:R-:W-:-:S04]  /*13f70*/  PRMT R11, R3, 0x9910, RZ ;  /* 0x00009910030b7816 */ /* 0x001fc800000000ff */
[----:B------:R-:W-:-:S13]  /*13f80*/  ISETP.NE.AND P2, PT, R11, 0x2, PT ;  /* 0x000000020b00780c */ /* 0x000fda0003f45270 */
[----:B------:R-:W-:Y:S05]  /*13f90*/  @P2 BRA `(.L_x_533) ;  /* 0x0000000000042947 */ /* 0x000fea0003800000 */
[----:B------:R-:W-:Y:S01]  /*13fa0*/  BPT.TRAP 0x1 ;  /* 0x000000040000795c */ /* 0x000fe20000300000 */
.L_x_533:
[----:B------:R-:W-:Y:S05]  /*13fb0*/  @P0 BRA `(.L_x_534) ;  /* 0x0000000000040947 */ /* 0x000fea0003800000 */
[----:B------:R-:W-:Y:S01]  /*13fc0*/  BPT.TRAP 0x1 ;  /* 0x000000040000795c */ /* 0x000fe20000300000 */
.L_x_534:
[----:B------:R-:W0:Y:S01]  /*13fd0*/  LDC R13, c[0x0][0x380] ;  /* 0x0000e000ff0d7b82 */ /* 0x000e220000000800 */
[----:B------:R-:W-:Y:S01]  /*13fe0*/  R2UR UR7, R4 ;  /* 0x00000000040772ca */ /* 0x000fe200000e0000 */
[----:B------:R-:W-:Y:S01]  /*13ff0*/  ULDC UR19, c[0x0][0x38c] ;  /* 0x0000e30000137ab9 */ /* 0x000fe20000000800 */
[----:B------:R-:W-:Y:S01]  /*14000*/  R2UR UR15, R20 ;  /* 0x00000000140f72ca */ /* 0x000fe200000e0000 */
[----:B------:R-:W-:Y:S01]  /*14010*/  UISETP.NE.AND UP0, UPT, UR19, 0x1, UPT ;  /* 0x000000011300788c */ /* 0x000fe2000bf05270 */
[----:B------:R-:W-:Y:S01]  /*14020*/  R2UR UR12, R14 ;  /* 0x000000000e0c72ca */ /* 0x000fe200000e0000 */
[----:B------:R-:W-:Y:S01]  /*14030*/  ULDC UR23, c[0x0][0x398] ;  /* 0x0000e60000177ab9 */ /* 0x000fe20000000800 */
[----:B------:R-:W-:Y:S01]  /*14040*/  R2UR UR25, R12 ;  /* 0x000000000c1972ca */ /* 0x000fe200000e0000 */
[----:B------:R-:W1:Y:S01]  /*14050*/  LDC.64 R16, c[0x0][0x3d0] ;  /* 0x0000f400ff107b82 */ /* 0x000e620000000a00 */
[C---:B------:R-:W-:Y:S01]  /*14060*/  VIADD R12, R10.reuse, 0x1 ;  /* 0x000000010a0c7836 */ /* 0x040fe20000000000 */
[----:B------:R-:W-:Y:S01]  /*14070*/  R2UR UR26, R10 ;  /* 0x000000000a1a72ca */ /* 0x000fe200000e0000 */
[----:B------:R-:W-:Y:S01]  /*14080*/  ULDC.64 UR30, c[0x0][0x198] ;  /* 0x00006600001e7ab9 */ /* 0x000fe20000000a00 */
[----:B------:R-:W-:Y:S01]  /*14090*/  R2UR UR20, R9 ;  /* 0x00000000091472ca */ /* 0x000fe200000e0000 */
[----:B------:R-:W-:Y:S01]  /*140a0*/  UIADD3 UR32, UP1, UR30, 0xf0, URZ ;  /* 0x000000f01e207890 */ /* 0x000fe2000ff3e03f */
[----:B------:R-:W-:Y:S01]  /*140b0*/  R2UR UR24, R7 ;  /* 0x00000000071872ca */ /* 0x000fe200000e0000 */
[----:B------:R-:W-:Y:S01]  /*140c0*/  @UP0 ULDC.64 UR10, c[0x0][0x390] ;  /* 0x0000e400000a0ab9 */ /* 0x000fe20000000a00 */
[----:B------:R-:W2:Y:S01]  /*140d0*/  LDC R18, c[0x0][0x400] ;  /* 0x00010000ff127b82 */ /* 0x000ea20000000800 */
[----:B------:R-:W-:Y:S01]  /*140e0*/  UIADD3 UR34, UP2, UR30, 0x270, URZ ;  /* 0x000002701e227890 */ /* 0x000fe2000ff5e03f */
[----:B------:R-:W-:Y:S01]  /*140f0*/  VIADD R24, R24, 0xffffffff ;  /* 0xffffffff18187836 */ /* 0x000fe20000000000 */
[----:B------:R-:W-:Y:S01]  /*14100*/  UIADD3.X UR33, URZ, UR31, URZ, UP1, !UPT ;  /* 0x0000001f3f217290 */ /* 0x000fe20008ffe43f */
[----:B------:R-:W-:Y:S01]  /*14110*/  R2UR UR21, R8 ;  /* 0x00000000081572ca */ /* 0x000fe200000e0000 */
[----:B------:R-:W-:Y:S01]  /*14120*/  UIADD3.X UR35, URZ, UR31, URZ, UP2, !UPT ;  /* 0x0000001f3f237290 */ /* 0x000fe200097fe43f */
[----:B------:R-:W-:Y:S01]  /*14130*/  R2UR UR22, R6 ;  /* 0x00000000061672ca */ /* 0x000fe200000e0000 */
[----:B------:R-:W-:Y:S01]  /*14140*/  ULDC UR38, c[0x0][0x3ec] ;  /* 0x0000fb0000267ab9 */ /* 0x000fe20000000800 */
[----:B0-----:R-:W-:Y:S01]  /*14150*/  ISETP.NE.AND P2, PT, R13, 0x1, PT ;  /* 0x000000010d00780c */ /* 0x001fe20003f45270 */
[----:B------:R-:W0:Y:S01]  /*14160*/  LDC.64 R22, c[0x0][0x3e0] ;  /* 0x0000f800ff167b82 */ /* 0x000e220000000a00 */
[----:B------:R-:W-:Y:S01]  /*14170*/  USHF.L.U32 UR26, UR26, 0x5, URZ ;  /* 0x000000051a1a7899 */ /* 0x000fe2000800063f */
[----:B------:R-:W-:Y:S01]  /*14180*/  ISETP.GT.AND P6, PT, R24, 0x1, PT ;  /* 0x000000011800780c */ /* 0x000fe20003fc4270 */
[----:B------:R-:W-:Y:S01]  /*14190*/  ULDC.64 UR28, c[0x0][0x3f0] ;  /* 0x0000fc00001c7ab9 */ /* 0x000fe20000000a00 */
[----:B------:R-:W-:-:S02]  /*141a0*/  UIADD3 UR25, UR25, 0x36000, URZ ;  /* 0x0003600019197890 */ /* 0x000fc4000fffe03f */
[----:B------:R-:W-:Y:S01]  /*141b0*/  ULEA UR24, UR24, UR12, 0xe ;  /* 0x0000000c18187291 */ /* 0x000fe2000f8e703f */
[----:B------:R-:W-:Y:S01]  /*141c0*/  UMOV UR39, 0x30000 ;  /* 0x0003000000277882 */ /* 0x000fe20000000000 */
[----:B------:R-:W-:Y:S01]  /*141d0*/  UMOV UR36, 0x0 ;  /* 0x0000000000247882 */ /* 0x000fe20000000000 */
[----:B------:R-:W-:Y:S01]  /*141e0*/  UMOV UR37, 0x10000000 ;  /* 0x1000000000257882 */ /* 0x000fe20000000000 */
[----:B------:R-:W-:Y:S02]  /*141f0*/  UMOV UR12, UR20 ;  /* 0x00000014000c7c82 */ /* 0x000fe40008000000 */
[----:B------:R-:W-:Y:S01]  /*14200*/  @P2 IMAD.U32 R11, RZ, RZ, UR7 ;  /* 0x00000007ff0b2e24 */ /* 0x000fe2000f8e00ff */
[----:B------:R-:W-:-:S04]  /*14210*/  UMOV UR14, UR22 ;  /* 0x00000016000e7c82 */ /* 0x000fc80008000000 */
[----:B------:R-:W-:Y:S01]  /*14220*/  @P2 R2UR UR15, R11 ;  /* 0x000000000b0f22ca */ /* 0x000fe200000e0000 */
[C---:B------:R-:W-:Y:S01]  /*14230*/  IMAD R11, R7.reuse, 0x1000, R0 ;  /* 0x00001000070b7824 */ /* 0x040fe200078e0200 */
[----:B------:R-:W-:Y:S01]  /*14240*/  ISETP.NE.AND P2, PT, R12, UR4, PT ;  /* 0x000000040c007c0c */ /* 0x000fe2000bf45270 */
[----:B------:R-:W-:Y:S02]  /*14250*/  VIADD R7, R7, 0x1 ;  /* 0x0000000107077836 */ /* 0x000fe40000000000 */
[----:B------:R-:W-:Y:S02]  /*14260*/  IMAD R11, R11, 0x2, R14 ;  /* 0x000000020b0b7824 */ /* 0x000fe400078e020e */
[----:B------:R-:W1:Y:S01]  /*14270*/  LDC.64 R14, c[0x0][0x3f8] ;  /* 0x0000fe00ff0e7b82 */ /* 0x000e620000000a00 */
[----:B------:R-:W-:Y:S02]  /*14280*/  ISETP.NE.AND P5, PT, R7, 0x9, PT ;  /* 0x000000090700780c */ /* 0x000fe40003fa5270 */
[----:B------:R-:W-:-:S02]  /*14290*/  R2UR UR7, R11 ;  /* 0x000000000b0772ca */ /* 0x000fc400000e0000 */
[----:B------:R-:W-:Y:S01]  /*142a0*/  SEL R7, R7, RZ, P5 ;  /* 0x000000ff07077207 */ /* 0x000fe20002800000 */
[----:B------:R-:W-:Y:S02]  /*142b0*/  UIMAD.WIDE.U32 UR8, UR15, UR10, URZ ;  /* 0x0000000a0f0872a5 */ /* 0x000fe4000f8e003f */
[----:B------:R-:W-:Y:S02]  /*142c0*/  UIADD3 UR13, -UR15, URZ, URZ ;  /* 0x0000003f0f0d7290 */ /* 0x000fe4000fffe13f */
[----:B------:R-:W-:Y:S01]  /*142d0*/  UMOV UR18, UR15 ;  /* 0x0000000f00127c82 */ /* 0x000fe20008000000 */
[----:B------:R-:W-:Y:S02]  /*142e0*/  @UP0 USHF.R.U32.HI UR18, URZ, UR11, UR9 ;  /* 0x0000000b3f120299 */ /* 0x000fe40008011609 */
[----:B------:R-:W-:Y:S01]  /*142f0*/  UISETP.NE.AND UP0, UPT, UR23, 0x1, UPT ;  /* 0x000000011700788c */ /* 0x000fe2000bf05270 */
[----:B------:R-:W-:Y:S01]  /*14300*/  IMAD R13, R13, UR13, R20 ;  /* 0x0000000d0d0d7c24 */ /* 0x000fe2000f8e0214 */
[----:B------:R-:W-:Y:S01]  /*14310*/  ULDC.64 UR8, c[0x0][0x3c8] ;  /* 0x0000f20000087ab9 */ /* 0x000fe20000000a00 */
[----:B------:R-:W-:Y:S01]  /*14320*/  UIADD3 UR31, -UR18, URZ, URZ ;  /* 0x0000003f121f7290 */ /* 0x000fe2000fffe13f */
[----:B------:R-:W-:-:S02]  /*14330*/  ULDC.64 UR10, c[0x0][0x3c0] ;  /* 0x0000f000000a7ab9 */ /* 0x000fc40000000a00 */
[----:B------:R-:W-:Y:S01]  /*14340*/  R2UR UR27, R13 ;  /* 0x000000000d1b72ca */ /* 0x000fe200000e0000 */
[C---:B------:R-:W-:Y:S01]  /*14350*/  VIADD R13, R9.reuse, 0x1 ;  /* 0x00000001090d7836 */ /* 0x040fe20000000000 */
[----:B------:R-:W-:Y:S01]  /*14360*/  UMOV UR30, UR18 ;  /* 0x00000012001e7c82 */ /* 0x000fe20008000000 */
[----:B------:R-:W-:Y:S01]  /*14370*/  @P2 IMAD.MOV R13, RZ, RZ, R9 ;  /* 0x000000ffff0d2224 */ /* 0x000fe200078e0209 */
[----:B------:R-:W-:Y:S01]  /*14380*/  UMOV UR13, UR21 ;  /* 0x00000015000d7c82 */ /* 0x000fe20008000000 */
[----:B-1----:R-:W-:Y:S01]  /*14390*/  IMAD R11, R8, R16, R15 ;  /* 0x00000010080b7224 */ /* 0x002fe200078e020f */
[----:B------:R-:W-:Y:S01]  /*143a0*/  @UP0 ULDC UR16, c[0x0][0x39c] ;  /* 0x0000e70000100ab9 */ /* 0x000fe20000000800 */
[----:B------:R-:W-:Y:S01]  /*143b0*/  IMAD R10, R9, UR9, R14 ;  /* 0x00000009090a7c24 */ /* 0x000fe2000f8e020e */
[----:B------:R-:W-:Y:S01]  /*143c0*/  UIMAD.WIDE.U32 UR16, UR18, UR16, URZ ;  /* 0x00000010121072a5 */ /* 0x000fe2000f8e003f */
[----:B--2---:R-:W-:Y:S01]  /*143d0*/  IMAD R9, R6, R17, R18 ;  /* 0x0000001106097224 */ /* 0x004fe200078e0212 */
[----:B0-----:R-:W-:Y:S01]  /*143e0*/  ISETP.NE.AND P3, PT, R13, R22, PT ;  /* 0x000000160d00720c */ /* 0x001fe20003f65270 */
[----:B------:R-:W-:Y:S01]  /*143f0*/  IMAD.U32 R10, R11, 0x20, R10 ;  /* 0x000000200b0a7824 */ /* 0x000fe200078e000a */
[----:B------:R-:W-:Y:S01]  /*14400*/  @UP0 ULDC UR9, c[0x0][0x3a0] ;  /* 0x0000e80000090ab9 */ /* 0x000fe20000000800 */
[----:B------:R-:W-:Y:S01]  /*14410*/  UIMAD UR27, UR27, UR10, UR38 ;  /* 0x0000000a1b1b72a4 */ /* 0x000fe2000f8e0226 */
[----:B------:R-:W-:Y:S01]  /*14420*/  VIADD R14, R8, 0x1 ;  /* 0x00000001080e7836 */ /* 0x000fe20000000000 */
[----:B------:R-:W-:Y:S01]  /*14430*/  R2UR UR16, R2 ;  /* 0x00000000021072ca */ /* 0x000fe200000e0000 */
[----:B------:R-:W-:Y:S01]  /*14440*/  @UP0 USHF.R.U32.HI UR30, URZ, UR9, UR17 ;  /* 0x000000093f1e0299 */ /* 0x000fe20008011611 */
[----:B------:R-:W-:Y:S01]  /*14450*/  LEA R9, R9, R10, 0xa ;  /* 0x0000000a09097211 */ /* 0x000fe200078e50ff */
[----:B------:R-:W-:Y:S01]  /*14460*/  UIMAD UR10, UR19, UR31, UR15 ;  /* 0x0000001f130a72a4 */ /* 0x000fe2000f8e020f */
[----:B------:R-:W-:Y:S01]  /*14470*/  VIADD R11, R6, 0x1 ;  /* 0x00000001060b7836 */ /* 0x000fe20000000000 */
[----:B------:R-:W-:Y:S01]  /*14480*/  UIADD3 UR9, -UR30, URZ, URZ ;  /* 0x0000003f1e097290 */ /* 0x000fe2000fffe13f */
[----:B------:R-:W-:Y:S01]  /*14490*/  R2UR UR15, R9 ;  /* 0x00000000090f72ca */ /* 0x000fe200000e0000 */
[----:B------:R-:W-:Y:S01]  /*144a0*/  UIMAD UR28, UR10, UR11, UR28 ;  /* 0x0000000b0a1c72a4 */ /* 0x000fe2000f8e021c */
[----:B------:R-:W-:Y:S01]  /*144b0*/  @P3 IMAD.MOV R14, RZ, RZ, R8 ;  /* 0x000000ffff0e3224 */ /* 0x000fe200078e0208 */
[----:B------:R-:W-:Y:S01]  /*144c0*/  UIMAD UR9, UR23, UR9, UR18 ;  /* 0x00000009170972a4 */ /* 0x000fe2000f8e0212 */
[----:B------:R-:W-:Y:S01]  /*144d0*/  R2UR UR18, R19 ;  /* 0x00000000131272ca */ /* 0x000fe200000e0000 */
[----:B------:R-:W-:Y:S01]  /*144e0*/  UMOV UR17, UR25 ;  /* 0x0000001900117c82 */ /* 0x000fe20008000000 */
[----:B------:R-:W-:Y:S01]  /*144f0*/  R2UR UR10, R21 ;  /* 0x00000000150a72ca */ /* 0x000fe200000e0000 */
[----:B------:R-:W-:Y:S01]  /*14500*/  UIMAD UR29, UR9, UR8, UR29 ;  /* 0x00000008091d72a4 */ /* 0x000fe2000f8e021d */
[----:B------:R-:W-:Y:S01]  /*14510*/  ISETP.NE.AND P4, PT, R14, R23, PT ;  /* 0x000000170e00720c */ /* 0x000fe20003f85270 */
[----:B------:R-:W-:Y:S01]  /*14520*/  ULOP3.LUT UR19, UR26, 0x10, UR16, 0xf8, !UPT ;  /* 0x000000101a137892 */ /* 0x000fe2000f8ef810 */
[----:B------:R-:W-:Y:S01]  /*14530*/  SEL R8, RZ, 0x1, P5 ;  /* 0x00000001ff087807 */ /* 0x000fe20002800000 */
[----:B------:R-:W-:Y:S01]  /*14540*/  UIADD3 UR16, UR7, 0x24000, URZ ;  /* 0x0002400007107890 */ /* 0x000fe2000fffe03f */
[----:B------:R-:W-:Y:S01]  /*14550*/  SEL R10, R12, RZ, P2 ;  /* 0x000000ff0c0a7207 */ /* 0x000fe20001000000 */
[----:B------:R-:W-:Y:S01]  /*14560*/  UIADD3 UR8, UR7, 0x25000, URZ ;  /* 0x0002500007087890 */ /* 0x000fe2000fffe03f */
[----:B------:R-:W-:Y:S01]  /*14570*/  LOP3.LUT R5, R5, R8, RZ, 0x3c, !PT ;  /* 0x0000000805057212 */ /* 0x000fe200078e3cff */
[----:B------:R-:W-:Y:S01]  /*14580*/  UPRMT UR7, UR15, 0x5410, URZ ;  /* 0x000054100f077896 */ /* 0x000fe2000800003f */
[----:B------:R-:W-:Y:S01]  /*14590*/  SEL R9, R13, RZ, P3 ;  /* 0x000000ff0d097207 */ /* 0x000fe20001800000 */
[----:B------:R-:W-:Y:S01]  /*145a0*/  UMOV UR9, UR25 ;  /* 0x0000001900097c82 */ /* 0x000fe20008000000 */
[----:B------:R-:W-:Y:S01]  /*145b0*/  UMOV UR11, UR19 ;  /* 0x00000013000b7c82 */ /* 0x000fe20008000000 */
[----:B------:R-:W-:-:S02]  /*145c0*/  SEL R8, R14, RZ, P4 ;  /* 0x000000ff0e087207 */ /* 0x000fc40002000000 */
[----:B------:R-:W-:-:S03]  /*145d0*/  @P4 IMAD.MOV R11, RZ, RZ, R6 ;  /* 0x000000ffff0b4224 */ /* 0x000fc600078e0206 */
[----:B------:R0:W-:Y:S01]  /*145e0*/  UTMALDG.5D.IM2COL [UR24], [UR32], UR7 ;  /* 0x00000018200073b4 */ /* 0x0001e20008060007 */
[----:B------:R-:W-:Y:S01]  /*145f0*/  IMAD.MOV.U32 R6, RZ, RZ, R11 ;  /* 0x000000ffff067224 */ /* 0x000fe200078e000b */
[----:B------:R0:W-:Y:S01]  /*14600*/  UTMALDG.5D.MULTICAST [UR16], [UR34], UR39, desc[UR36] ;  /* 0x00002410220073b4 */ /* 0x0001e20008021827 */
[----:B------:R0:W-:Y:S02]  /*14610*/  UTMALDG.5D.MULTICAST [UR8], [UR34], UR39, desc[UR36] ;  /* 0x00002408220073b4 */ /* 0x0001e40008021827 */
[----:B0-----:R-:W-:Y:S05]  /*14620*/  @P6 BRA `(.L_x_535) ;  /* 0xfffffff800246947 */ /* 0x001fea000383ffff */
.L_x_531:
[----:B------:R-:W-:Y:S01]  /*14630*/  UISETP.GE.U32.AND UP1, UPT, UR5, 0x9, UPT ;  /* 0x000000090500788c */ /* 0x000fe2000bf26070 */
[----:B------:R-:W-:-:S05]  /*14640*/  IMAD.MOV.U32 R0, RZ, RZ, 0x1 ;  /* 0x00000001ff007424 */ /* 0x000fca00078e00ff */
[----:B------:R-:W-:-:S05]  /*14650*/  PLOP3.LUT P0, PT, PT, PT, UP1, 0x80, 0x0 ;  /* 0x000000000000781c */ /* 0x000fca0003f0f018 */
[----:B------:R-:W-:-:S04]  /*14660*/  @UP1 UIMAD.WIDE.U32 UR8, UR5, 0x38e38e39, URZ ;  /* 0x38e38e39050818a5 */ /* 0x000fc8000f8e003f */
[----:B------:R-:W-:-:S04]  /*14670*/  @UP1 USHF.R.U32.HI UR7, URZ, 0x1, UR9 ;  /* 0x000000013f071899 */ /* 0x000fc80008011609 */
[----:B------:R-:W-:-:S04]  /*14680*/  @UP1 ULOP3.LUT UR7, UR7, 0x1, URZ, 0xc0, !UPT ;  /* 0x0000000107071892 */ /* 0x000fc8000f8ec03f */
[----:B------:R-:W-:-:S04]  /*14690*/  @UP1 UISETP.NE.U32.AND UP0, UPT, UR7, 0x1, UPT ;  /* 0x000000010700188c */ /* 0x000fc8000bf05070 */
[----:B------:R-:W-:-:S04]  /*146a0*/  @UP1 UISETP.NE.U32.AND.EX UP0, UPT, URZ, URZ, UPT, UP0 ;  /* 0x0000003f3f00128c */ /* 0x000fc8000bf05100 */
[----:B------:R-:W-:-:S06]  /*146b0*/  @UP1 USEL UR7, URZ, 0x1, !UP0 ;  /* 0x000000013f071887 */ /* 0x000fcc000c000000 */
[----:B------:R-:W-:Y:S01]  /*146c0*/  @P0 IMAD.U32 R0, RZ, RZ, UR7 ;  /* 0x00000007ff000e24 */ /* 0x000fe2000f8e00ff */
[----:B------:R-:W-:Y:S05]  /*146d0*/  WARPSYNC.ALL ;  /* 0x0000000000007948 */ /* 0x000fea0003800000 */
[----:B------:R-:W-:-:S13]  /*146e0*/  ELECT P0, URZ, PT ;  /* 0x00000000003f782f */ /* 0x000fda0003800000 */
[----:B------:R-:W-:Y:S05]  /*146f0*/  @!P0 EXIT ;  /* 0x000000000000894d */ /* 0x000fea0003800000 */
[----:B------:R-:W-:-:S04]  /*14700*/  ULOP3.LUT UR6, UR6, 0x2, URZ, 0xfc, !UPT ;  /* 0x0000000206067892 */ /* 0x000fc8000f8efc3f */
[----:B------:R-:W-:-:S06]  /*14710*/  UISETP.NE.AND UP0, UPT, UR6, 0x3, UPT ;  /* 0x000000030600788c */ /* 0x000fcc000bf05270 */
[----:B------:R-:W-:-:S13]  /*14720*/  PLOP3.LUT P0, PT, PT, PT, UP0, 0x80, 0x0 ;  /* 0x000000000000781c */ /* 0x000fda0003f0f008 */
[----:B------:R-:W-:Y:S05]  /*14730*/  @!P0 BRA `(.L_x_536) ;  /* 0x0000000000048947 */ /* 0x000fea0003800000 */
[----:B------:R-:W-:Y:S01]  /*14740*/  BPT.TRAP 0x1 ;  /* 0x000000040000795c */ /* 0x000fe20000300000 */
.L_x_536:
[----:B------:R-:W0:Y:S01]  /*14750*/  S2UR UR8, SR_CgaCtaId ;  /* 0x00000000000879c3 */ /* 0x000e220000008800 */
[----:B------:R-:W-:Y:S01]  /*14760*/  UIMAD.WIDE.U32 UR6, UR5, 0x38e38e39, URZ ;  /* 0x38e38e39050678a5 */ /* 0x000fe2000f8e003f */
[----:B------:R-:W-:Y:S01]  /*14770*/  SHF.L.U32 R2, R0, 0x1f, RZ ;  /* 0x0000001f00027819 */ /* 0x000fe200000006ff */
[----:B------:R-:W-:Y:S02]  /*14780*/  UMOV UR4, 0x400 ;  /* 0x0000040000047882 */ /* 0x000fe40000000000 */
[----:B------:R-:W-:-:S04]  /*14790*/  USHF.R.U32.HI UR6, URZ, 0x1, UR7 ;  /* 0x000000013f067899 */ /* 0x000fc80008011607 */
[----:B------:R-:W-:Y:S02]  /*147a0*/  UIMAD UR5, UR6, -0x9, UR5 ;  /* 0xfffffff7060578a4 */ /* 0x000fe4000f8e0205 */
[----:B0-----:R-:W-:-:S04]  /*147b0*/  ULEA UR4, UR8, UR4, 0x18 ;  /* 0x0000000408047291 */ /* 0x001fc8000f8ec03f */
[----:B------:R-:W-:-:S04]  /*147c0*/  UIADD3 UR4, UR4, 0x36048, URZ ;  /* 0x0003604804047890 */ /* 0x000fc8000fffe03f */
[----:B------:R-:W-:-:S12]  /*147d0*/  ULEA UR6, UR5, UR4, 0x3 ;  /* 0x0000000405067291 */ /* 0x000fd8000f8e183f */
.L_x_537:
[----:B0-----:R-:W-:-:S04]  /*147e0*/  MOV R3, UR6 ;  /* 0x0000000600037c02 */ /* 0x001fc80008000f00 */
[----:B------:R0:W1:Y:S03]  /*147f0*/  SYNCS.PHASECHK.TRANS64.TRYWAIT P0, [R3+URZ], R2 ;  /* 0x00000002030075a7 */ /* 0x000066000800017f */
[----:B-1----:R-:W-:Y:S05]  /*14800*/  @!P0 NANOSLEEP.SYNCS 0x989680 ;  /* 0x009896800000895d */ /* 0x002fea0003900000 */
[----:B------:R-:W1:Y:S02]  /*14810*/  @!P0 SYNCS.PHASECHK.TRANS64 P0, [R3+URZ], R2 ;  /* 0x00000002030085a7 */ /* 0x000e64000800007f */
[----:B-1----:R-:W-:Y:S05]  /*14820*/  @!P0 BRA `(.L_x_537) ;  /* 0xfffffffc00ec8947 */ /* 0x002fea000383ffff */
[----:B------:R-:W-:-:S04]  /*14830*/  UIADD3 UR5, UR5, 0x1, URZ ;  /* 0x0000000105057890 */ /* 0x000fc8000fffe03f */
[----:B------:R-:W-:-:S04]  /*14840*/  UISETP.NE.AND UP0, UPT, UR5, 0x9, UPT ;  /* 0x000000090500788c */ /* 0x000fc8000bf05270 */
[----:B------:R-:W-:Y:S02]  /*14850*/  USEL UR6, URZ, 0x1, UP0 ;  /* 0x000000013f067887 */ /* 0x000fe40008000000 */
[----:B------:R-:W-:-:S04]  /*14860*/  USEL UR5, UR5, URZ, UP0 ;  /* 0x0000003f05057287 */ /* 0x000fc80008000000 */
[----:B0-----:R-:W-:Y:S01]  /*14870*/  LOP3.LUT R2, R0, UR6, RZ, 0x3c, !PT ;  /* 0x0000000600027c12 */ /* 0x001fe2000f8e3cff */
[----:B------:R-:W-:-:S03]  /*14880*/  ULEA UR7, UR5, UR4, 0x3 ;  /* 0x0000000405077291 */ /* 0x000fc6000f8e183f */
[----:B------:R-:W-:-:S09]  /*14890*/  SHF.L.U32 R0, R2, 0x1f, RZ ;  /* 0x0000001f02007819 */ /* 0x000fd200000006ff */
.L_x_538:
[----:B0-----:R-:W-:-:S04]  /*148a0*/  IMAD.U32 R3, RZ, RZ, UR7 ;  /* 0x00000007ff037e24 */ /* 0x001fc8000f8e00ff */
        /* <DEDUP_REMOVED lines=8> */
[----:B------:R-:W-:Y:S01]  /*14930*/  LOP3.LUT R2, R2, UR6, RZ, 0x3c, !PT ;  /* 0x0000000602027c12 */ /* 0x000fe2000f8e3cff */
[----:B------:R-:W-:-:S03]  /*14940*/  ULEA UR7, UR5, UR4, 0x3 ;  /* 0x0000000405077291 */ /* 0x000fc6000f8e183f */
[----:B0-----:R-:W-:-:S09]  /*14950*/  SHF.L.U32 R0, R2, 0x1f, RZ ;  /* 0x0000001f02007819 */ /* 0x001fd200000006ff */
.L_x_539:
        /* <DEDUP_REMOVED lines=12> */
.L_x_540:
        /* <DEDUP_REMOVED lines=12> */
.L_x_541:
        /* <DEDUP_REMOVED lines=12> */
.L_x_542:
        /* <DEDUP_REMOVED lines=12> */
.L_x_543:
        /* <DEDUP_REMOVED lines=12> */
.L_x_544:
        /* <DEDUP_REMOVED lines=12> */
.L_x_545:
[----:B0-----:R-:W-:-:S04]  /*14de0*/  IMAD.U32 R3, RZ, RZ, UR5 ;  /* 0x00000005ff037e24 */ /* 0x001fc8000f8e00ff */
[----:B------:R0:W1:Y:S03]  /*14df0*/  SYNCS.PHASECHK.TRANS64.TRYWAIT P0, [R3+URZ], R0 ;  /* 0x00000000030075a7 */ /* 0x000066000800017f */
[----:B-1----:R-:W-:Y:S05]  /*14e00*/  @!P0 NANOSLEEP.SYNCS 0x989680 ;  /* 0x009896800000895d */ /* 0x002fea0003900000 */
[----:B------:R-:W1:Y:S02]  /*14e10*/  @!P0 SYNCS.PHASECHK.TRANS64 P0, [R3+URZ], R0 ;  /* 0x00000000030085a7 */ /* 0x000e64000800007f */
[----:B-1----:R-:W-:Y:S05]  /*14e20*/  @P0 EXIT ;  /* 0x000000000000094d */ /* 0x002fea0003800000 */
[----:B------:R-:W-:Y:S05]  /*14e30*/  BRA `(.L_x_545) ;  /* 0xfffffffc00e87947 */ /* 0x000fea000383ffff */
.L_x_546:
[----:B------:R-:W-:-:S00]  /*14e40*/  BRA `(.L_x_546) ;  /* 0xfffffffc00fc7947 */ /* 0x000fc0000383ffff */
[----:B------:R-:W-:-:S00]  /*14e50*/  NOP ;  /* 0x0000000000007918 */ /* 0x000fc00000000000 */
        /* <DEDUP_REMOVED lines=10> */
.L_x_547:


//--------------------- .nv.shared._ZN7cutlass13device_kernelINS_4conv6kernel13ConvUniversalINS1_16ConvProblemShapeILNS1_8OperatorE1ELi3EEENS1_10collective14CollectiveConvINS1_46MainloopSm90TmaGmmaWarpSpecializedImplicitGemmILS5_1ELi9ELi3EN4cute5tupleIJNSA_1CILi2EEENSC_ILi1EEESE_EEENS1_36KernelImplicitTmaWarpSpecializedSm90ELi1EEENSB_IJNSC_ILi256EEENSC_ILi128EEENSB_IJNSC_ILi32EEEEEEEEENS_6half_tESN_NSA_8TiledMMAINSA_8MMA_AtomIJNSA_4SM904GMMA26MMA_64x128x16_F32F16F16_SSILNSR_5MajorE0ELST_1ELNSR_7ScaleInE1ELSU_1EEEEEENSA_6LayoutINSB_IJSE_SE_SE_EEENSB_IJNSC_ILi0EEESZ_SZ_EEEEENSB_IJNSA_10UnderscoreES12_S12_EEEEENS7_6detail26Sm90ImplicitGemmTileTraitsINSA_20SM90_TMA_LOAD_IM2COLENSA_14ComposedLayoutINSA_7SwizzleILi2ELi4ELi3EEENSA_18smem_ptr_flag_bitsILi16EEENSX_INSB_IJNSB_IJNSC_ILi8EEESK_EEENSB_IJSK_SE_EEENSB_IJSE_NSC_ILi9EEEEEEEEENSB_IJNSB_IJSK_SI_EEENSB_IJSE_SZ_EEENSB_IJSZ_NSC_ILi8192EEEEEEEEEEEEEvEENS16_INSA_23SM90_TMA_LOAD_MULTICASTENS18_INS19_ILi3ELi4ELi3EEES1C_NSX_INSB_IJNSB_IJNSC_ILi64EEESD_EEENSB_IJS1D_NSC_ILi4EEEEEES1H_EEENSB_IJNSB_IJSE_NSC_ILi2048EEEEEENSB_IJS1T_NSC_ILi512EEEEEENSB_IJSZ_NSC_ILi4096EEEEEEEEEEEEEvEEEENS_8epilogue10collective6detail29Sm90TmaWarpSpecializedAdapterINS2A_15DefaultEpilogueISN_NSB_IJNSB_IJllllEEESE_SZ_EEES2F_NS29_6thread17LinearCombinationISN_Li1EffLNS2G_9ScaleType4KindE0ELNS_15FloatRoundStyleE2ESN_EENS_4gemm15EpilogueDefaultEEEEEvvEEEEvNT_6ParamsE --------------------------
	.section	.nv.shared._ZN7cutlass13device_kernelINS_4conv6kernel13ConvUniversalINS1_16ConvProblemShapeILNS1_8OperatorE1ELi3EEENS1_10collective14CollectiveConvINS1_46MainloopSm90TmaGmmaWarpSpecializedImplicitGemmILS5_1ELi9ELi3EN4cute5tupleIJNSA_1CILi2EEENSC_ILi1EEESE_EEENS1_36KernelImplicitTmaWarpSpecializedSm90ELi1EEENSB_IJNSC_ILi256EEENSC_ILi128EEENSB_IJNSC_ILi32EEEEEEEEENS_6half_tESN_NSA_8TiledMMAINSA_8MMA_AtomIJNSA_4SM904GMMA26MMA_64x128x16_F32F16F16_SSILNSR_5MajorE0ELST_1ELNSR_7ScaleInE1ELSU_1EEEEEENSA_6LayoutINSB_IJSE_SE_SE_EEENSB_IJNSC_ILi0EEESZ_SZ_EEEEENSB_IJNSA_10UnderscoreES12_S12_EEEEENS7_6detail26Sm90ImplicitGemmTileTraitsINSA_20SM90_TMA_LOAD_IM2COLENSA_14ComposedLayoutINSA_7SwizzleILi2ELi4ELi3EEENSA_18smem_ptr_flag_bitsILi16EEENSX_INSB_IJNSB_IJNSC_ILi8EEESK_EEENSB_IJSK_SE_EEENSB_IJSE_NSC_ILi9EEEEEEEEENSB_IJNSB_IJSK_SI_EEENSB_IJSE_SZ_EEENSB_IJSZ_NSC_ILi8192EEEEEEEEEEEEEvEENS16_INSA_23SM90_TMA_LOAD_MULTICASTENS18_INS19_ILi3ELi4ELi3EEES1C_NSX_INSB_IJNSB_IJNSC_ILi64EEESD_EEENSB_IJS1D_NSC_ILi4EEEEEES1H_EEENSB_IJNSB_IJSE_NSC_ILi2048EEEEEENSB_IJS1T_NSC_ILi512EEEEEENSB_IJSZ_NSC_ILi4096EEEEEEEEEEEEEvEEEENS_8epilogue10collective6detail29Sm90TmaWarpSpecializedAdapterINS2A_15DefaultEpilogueISN_NSB_IJNSB_IJllllEEESE_SZ_EEES2F_NS29_6thread17LinearCombinationISN_Li1EffLNS2G_9ScaleType4KindE0ELNS_15FloatRoundStyleE2ESN_EENS_4gemm15EpilogueDefaultEEEEEvvEEEEvNT_6ParamsE,"aw",@nobits
	.sectionflags	@""
	.align	16
	.zero		1024


//--------------------- .nv.shared.reserved.0     --------------------------
	.section	.nv.shared.reserved.0,"aw",@nobits
	.weak		__nv_reservedSMEM_offset_0_alias
	.size		__nv_reservedSMEM_offset_0_alias, 0, 0
	.other		__nv_reservedSMEM_offset_0_alias,@"STO_CUDA_RESERVED_SHARED STV_DEFAULT"
__nv_reservedSMEM_offset_0_alias:
	.zero		0


//--------------------- .nv.global                --------------------------
	.section	.nv.global,"aw",@nobits
.nv.global:
	.type		_ZN39_INTERNAL_848700c5_4_k_cu_8d356a70_35094cute1_E,@object
	.size		_ZN39_INTERNAL_848700c5_4_k_cu_8d356a70_35094cute1_E,(_ZN39_INTERNAL_848700c5_4_k_cu_8d356a70_35094cuda3std3__45__cpo6cbeginE - _ZN39_INTERNAL_848700c5_4_k_cu_8d356a70_35094cute1_E)
_ZN39_INTERNAL_848700c5_4_k_cu_8d356a70_35094cute1_E:
	.zero		1
	.type		_ZN39_INTERNAL_848700c5_4_k_cu_8d356a70_35094cuda3std3__45__cpo6cbeginE,@object
	.size		_ZN39_INTERNAL_848700c5_4_k_cu_8d356a70_35094cuda3std3__45__cpo6cbeginE,(_ZN39_INTERNAL_848700c5_4_k_cu_8d356a70_35094cuda3std3__48in_placeE - _ZN39_INTERNAL_848700c5_4_k_cu_8d356a70_35094cuda3std3__45__cpo6cbeginE)
_ZN39_INTERNAL_848700c5_4_k_cu_8d356a70_35094cuda3std3__45__cpo6cbeginE:
	.zero		1
	.type		_ZN39_INTERNAL_848700c5_4_k_cu_8d356a70_35094cuda3std3__48in_placeE,@object
	.size		_ZN39_INTERNAL_848700c5_4_k_cu_8d356a70_35094cuda3std3__48in_placeE,(_ZN39_INTERNAL_848700c5_4_k_cu_8d356a70_35094cuda3std6ranges3__45__cpo9iter_moveE - _ZN39_INTERNAL_848700c5_4_k_cu_8d356a70_35094cuda3std3__48in_placeE)
_ZN39_INTERNAL_848700c5_4_k_cu_8d356a70_35094cuda3std3__48in_placeE:
	.zero		1
	.type		_ZN39_INTERNAL_848700c5_4_k_cu_8d356a70_35094cuda3std6ranges3__45__cpo9iter_moveE,@object
	.size		_ZN39_INTERNAL_848700c5_4_k_cu_8d356a70_35094cuda3std6ranges3__45__cpo9iter_moveE,(_ZN39_INTERNAL_848700c5_4_k_cu_8d356a70_35094cuda3std3__45__cpo5beginE - _ZN39_INTERNAL_848700c5_4_k_cu_8d356a70_35094cuda3std6ranges3__45__cpo9iter_moveE)
_ZN39_INTERNAL_848700c5_4_k_cu_8d356a70_35094cuda3std6ranges3__45__cpo9iter_moveE:
	.zero		1
	.type		_ZN39_INTERNAL_848700c5_4_k_cu_8d356a70_35094cuda3std3__45__cpo5beginE,@object
	.size		_ZN39_INTERNAL_848700c5_4_k_cu_8d356a70_35094cuda3std3__45__cpo5beginE,(_ZN39_INTERNAL_848700c5_4_k_cu_8d356a70_35094cuda3std3__441_GLOBAL__N__848700c5_4_k_cu_8d356a70_35096ignoreE - _ZN39_INTERNAL_848700c5_4_k_cu_8d356a70_35094cuda3std3__45__cpo5beginE)
_ZN39_INTERNAL_848700c5_4_k_cu_8d356a70_35094cuda3std3__45__cpo5beginE:
	.zero		1
	.type		_ZN39_INTERNAL_848700c5_4_k_cu_8d356a70_35094cuda3std3__441_GLOBAL__N__848700c5_4_k_cu_8d356a70_35096ignoreE,@object
	.size		_ZN39_INTERNAL_848700c5_4_k_cu_8d356a70_35094cuda3std3__441_GLOBAL__N__848700c5_4_k_cu_8d356a70_35096ignoreE,(_ZN39_INTERNAL_848700c5_4_k_cu_8d356a70_35094cute7productE - _ZN39_INTERNAL_848700c5_4_k_cu_8d356a70_35094cuda3std3__441_GLOBAL__N__848700c5_4_k_cu_8d356a70_35096ignoreE)
_ZN39_INTERNAL_848700c5_4_k_cu_8d356a70_35094cuda3std3__441_GLOBAL__N__848700c5_4_k_cu_8d356a70_35096ignoreE:
	.zero		1
	.type		_ZN39_INTERNAL_848700c5_4_k_cu_8d356a70_35094cute7productE,@object
	.size		_ZN39_INTERNAL_848700c5_4_k_cu_8d356a70_35094cute7productE,(_ZN39_INTERNAL_848700c5_4_k_cu_8d356a70_35094cuda3std3__45__cpo3endE - _ZN39_INTERNAL_848700c5_4_k_cu_8d356a70_35094cute7productE)
_ZN39_INTERNAL_848700c5_4_k_cu_8d356a70_35094cute7productE:
	.zero		1
	.type		_ZN39_INTERNAL_848700c5_4_k_cu_8d356a70_35094cuda3std3__45__cpo3endE,@object
	.size		_ZN39_INTERNAL_848700c5_4_k_cu_8d356a70_35094cuda3std3__45__cpo3endE,(_ZN39_INTERNAL_848700c5_4_k_cu_8d356a70_35094cuda3std3__419piecewise_constructE - _ZN39_INTERNAL_848700c5_4_k_cu_8d356a70_35094cuda3std3__45__cpo3endE)
_ZN39_INTERNAL_848700c5_4_k_cu_8d356a70_35094cuda3std3__45__cpo3endE:
	.zero		1
	.type		_ZN39_INTERNAL_848700c5_4_k_cu_8d356a70_35094cuda3std3__419piecewise_constructE,@object
	.size		_ZN39_INTERNAL_848700c5_4_k_cu_8d356a70_35094cuda3std3__419piecewise_constructE,(_ZN39_INTERNAL_848700c5_4_k_cu_8d356a70_35094cuda3std3__45__cpo4cendE - _ZN39_INTERNAL_848700c5_4_k_cu_8d356a70_35094cuda3std3__419piecewise_constructE)
_ZN39_INTERNAL_848700c5_4_k_cu_8d356a70_35094cuda3std3__419piecewise_constructE:
	.zero		1
	.type		_ZN39_INTERNAL_848700c5_4_k_cu_8d356a70_35094cuda3std3__45__cpo4cendE,@object
	.size		_ZN39_INTERNAL_848700c5_4_k_cu_8d356a70_35094cuda3std3__45__cpo4cendE,(_ZN39_INTERNAL_848700c5_4_k_cu_8d356a70_35094cuda3std6ranges3__45__cpo4swapE - _ZN39_INTERNAL_848700c5_4_k_cu_8d356a70_35094cuda3std3__45__cpo4cendE)
_ZN39_INTERNAL_848700c5_4_k_cu_8d356a70_35094cuda3std3__45__cpo4cendE:
	.zero		1
	.type		_ZN39_INTERNAL_848700c5_4_k_cu_8d356a70_35094cuda3std6ranges3__45__cpo4swapE,@object
	.size		_ZN39_INTERNAL_848700c5_4_k_cu_8d356a70_35094cuda3std6ranges3__45__cpo4swapE,(.L_7 - _ZN39_INTERNAL_848700c5_4_k_cu_8d356a70_35094cuda3std6ranges3__45__cpo4swapE)
_ZN39_INTERNAL_848700c5_4_k_cu_8d356a70_35094cuda3std6ranges3__45__cpo4swapE:
	.zero		1
.L_7:


//--------------------- .nv.constant0._ZN7cutlass13device_kernelINS_4conv6kernel13ConvUniversalINS1_16ConvProblemShapeILNS1_8OperatorE1ELi3EEENS1_10collective14CollectiveConvINS1_46MainloopSm90TmaGmmaWarpSpecializedImplicitGemmILS5_1ELi9ELi3EN4cute5tupleIJNSA_1CILi2EEENSC_ILi1EEESE_EEENS1_36KernelImplicitTmaWarpSpecializedSm90ELi1EEENSB_IJNSC_ILi256EEENSC_ILi128EEENSB_IJNSC_ILi32EEEEEEEEENS_6half_tESN_NSA_8TiledMMAINSA_8MMA_AtomIJNSA_4SM904GMMA26MMA_64x128x16_F32F16F16_SSILNSR_5MajorE0ELST_1ELNSR_7ScaleInE1ELSU_1EEEEEENSA_6LayoutINSB_IJSE_SE_SE_EEENSB_IJNSC_ILi0EEESZ_SZ_EEEEENSB_IJNSA_10UnderscoreES12_S12_EEEEENS7_6detail26Sm90ImplicitGemmTileTraitsINSA_20SM90_TMA_LOAD_IM2COLENSA_14ComposedLayoutINSA_7SwizzleILi2ELi4ELi3EEENSA_18smem_ptr_flag_bitsILi16EEENSX_INSB_IJNSB_IJNSC_ILi8EEESK_EEENSB_IJSK_SE_EEENSB_IJSE_NSC_ILi9EEEEEEEEENSB_IJNSB_IJSK_SI_EEENSB_IJSE_SZ_EEENSB_IJSZ_NSC_ILi8192EEEEEEEEEEEEEvEENS16_INSA_23SM90_TMA_LOAD_MULTICASTENS18_INS19_ILi3ELi4ELi3EEES1C_NSX_INSB_IJNSB_IJNSC_ILi64EEESD_EEENSB_IJS1D_NSC_ILi4EEEEEES1H_EEENSB_IJNSB_IJSE_NSC_ILi2048EEEEEENSB_IJS1T_NSC_ILi512EEEEEENSB_IJSZ_NSC_ILi4096EEEEEEEEEEEEEvEEEENS_8epilogue10collective6detail29Sm90TmaWarpSpecializedAdapterINS2A_15DefaultEpilogueISN_NSB_IJNSB_IJllllEEESE_SZ_EEES2F_NS29_6thread17LinearCombinationISN_Li1EffLNS2G_9ScaleType4KindE0ELNS_15FloatRoundStyleE2ESN_EENS_4gemm15EpilogueDefaultEEEEEvvEEEEvNT_6ParamsE --------------------------
	.section	.nv.constant0._ZN7cutlass13device_kernelINS_4conv6kernel13ConvUniversalINS1_16ConvProblemShapeILNS1_8OperatorE1ELi3EEENS1_10collective14CollectiveConvINS1_46MainloopSm90TmaGmmaWarpSpecializedImplicitGemmILS5_1ELi9ELi3EN4cute5tupleIJNSA_1CILi2EEENSC_ILi1EEESE_EEENS1_36KernelImplicitTmaWarpSpecializedSm90ELi1EEENSB_IJNSC_ILi256EEENSC_ILi128EEENSB_IJNSC_ILi32EEEEEEEEENS_6half_tESN_NSA_8TiledMMAINSA_8MMA_AtomIJNSA_4SM904GMMA26MMA_64x128x16_F32F16F16_SSILNSR_5MajorE0ELST_1ELNSR_7ScaleInE1ELSU_1EEEEEENSA_6LayoutINSB_IJSE_SE_SE_EEENSB_IJNSC_ILi0EEESZ_SZ_EEEEENSB_IJNSA_10UnderscoreES12_S12_EEEEENS7_6detail26Sm90ImplicitGemmTileTraitsINSA_20SM90_TMA_LOAD_IM2COLENSA_14ComposedLayoutINSA_7SwizzleILi2ELi4ELi3EEENSA_18smem_ptr_flag_bitsILi16EEENSX_INSB_IJNSB_IJNSC_ILi8EEESK_EEENSB_IJSK_SE_EEENSB_IJSE_NSC_ILi9EEEEEEEEENSB_IJNSB_IJSK_SI_EEENSB_IJSE_SZ_EEENSB_IJSZ_NSC_ILi8192EEEEEEEEEEEEEvEENS16_INSA_23SM90_TMA_LOAD_MULTICASTENS18_INS19_ILi3ELi4ELi3EEES1C_NSX_INSB_IJNSB_IJNSC_ILi64EEESD_EEENSB_IJS1D_NSC_ILi4EEEEEES1H_EEENSB_IJNSB_IJSE_NSC_ILi2048EEEEEENSB_IJS1T_NSC_ILi512EEEEEENSB_IJSZ_NSC_ILi4096EEEEEEEEEEEEEvEEEENS_8epilogue10collective6detail29Sm90TmaWarpSpecializedAdapterINS2A_15DefaultEpilogueISN_NSB_IJNSB_IJllllEEESE_SZ_EEES2F_NS29_6thread17LinearCombinationISN_Li1EffLNS2G_9ScaleType4KindE0ELNS_15FloatRoundStyleE2ESN_EENS_4gemm15EpilogueDefaultEEEEEvvEEEEvNT_6ParamsE,"a",@progbits
	.sectionflags	@""
	.align	4
.nv.constant0._ZN7cutlass13device_kernelINS_4conv6kernel13ConvUniversalINS1_16ConvProblemShapeILNS1_8OperatorE1ELi3EEENS1_10collective14CollectiveConvINS1_46MainloopSm90TmaGmmaWarpSpecializedImplicitGemmILS5_1ELi9ELi3EN4cute5tupleIJNSA_1CILi2EEENSC_ILi1EEESE_EEENS1_36KernelImplicitTmaWarpSpecializedSm90ELi1EEENSB_IJNSC_ILi256EEENSC_ILi128EEENSB_IJNSC_ILi32EEEEEEEEENS_6half_tESN_NSA_8TiledMMAINSA_8MMA_AtomIJNSA_4SM904GMMA26MMA_64x128x16_F32F16F16_SSILNSR_5MajorE0ELST_1ELNSR_7ScaleInE1ELSU_1EEEEEENSA_6LayoutINSB_IJSE_SE_SE_EEENSB_IJNSC_ILi0EEESZ_SZ_EEEEENSB_IJNSA_10UnderscoreES12_S12_EEEEENS7_6detail26Sm90ImplicitGemmTileTraitsINSA_20SM90_TMA_LOAD_IM2COLENSA_14ComposedLayoutINSA_7SwizzleILi2ELi4ELi3EEENSA_18smem_ptr_flag_bitsILi16EEENSX_INSB_IJNSB_IJNSC_ILi8EEESK_EEENSB_IJSK_SE_EEENSB_IJSE_NSC_ILi9EEEEEEEEENSB_IJNSB_IJSK_SI_EEENSB_IJSE_SZ_EEENSB_IJSZ_NSC_ILi8192EEEEEEEEEEEEEvEENS16_INSA_23SM90_TMA_LOAD_MULTICASTENS18_INS19_ILi3ELi4ELi3EEES1C_NSX_INSB_IJNSB_IJNSC_ILi64EEESD_EEENSB_IJS1D_NSC_ILi4EEEEEES1H_EEENSB_IJNSB_IJSE_NSC_ILi2048EEEEEENSB_IJS1T_NSC_ILi512EEEEEENSB_IJSZ_NSC_ILi4096EEEEEEEEEEEEEvEEEENS_8epilogue10collective6detail29Sm90TmaWarpSpecializedAdapterINS2A_15DefaultEpilogueISN_NSB_IJNSB_IJllllEEESE_SZ_EEES2F_NS29_6thread17LinearCombinationISN_Li1EffLNS2G_9ScaleType4KindE0ELNS_15FloatRoundStyleE2ESN_EENS_4gemm15EpilogueDefaultEEEEEvvEEEEvNT_6ParamsE:
	.zero		1664


//--------------------- SYMBOLS --------------------------

	.type		.nv.reservedSmem.offset0,@object
	.size		.nv.reservedSmem.offset0,0x4
